// auto-generated by cutlass_sweep.gemm — config: {"arch": "sm_100", "cluster_m": 2, "cluster_n": 1, "dtype": "fp32", "dtype_b": "fp32", "layout": "nt", "stages": 0, "tile_k": 64, "tile_m": 64, "tile_n": 64}
#include "cutlass/cutlass.h"
#include "cutlass/gemm/collective/collective_builder.hpp"
#include "cutlass/gemm/device/gemm_universal_adapter.h"
#include "cutlass/gemm/kernel/gemm_universal.hpp"
#include "cutlass/epilogue/collective/collective_builder.hpp"

using ElemA = float;
using ElemB = float;
using ElemCD = float;
using Acc  = float;
using TileShape    = cute::Shape<cute::_64, cute::_64, cute::_64>;
using ClusterShape = cute::Shape<cute::_2, cute::_1, cute::_1>;

using CollectiveEpilogue = typename cutlass::epilogue::collective::CollectiveBuilder<
    cutlass::arch::Sm100, cutlass::arch::OpClassTensorOp,
    TileShape, ClusterShape,
    cutlass::epilogue::collective::EpilogueTileAuto,
    Acc, Acc,
    ElemCD, cutlass::layout::RowMajor, 128 / cutlass::sizeof_bits<ElemCD>::value,
    ElemCD, cutlass::layout::RowMajor, 128 / cutlass::sizeof_bits<ElemCD>::value,
    cutlass::epilogue::collective::EpilogueScheduleAuto
  >::CollectiveOp;

using CollectiveMainloop = typename cutlass::gemm::collective::CollectiveBuilder<
    cutlass::arch::Sm100, cutlass::arch::OpClassTensorOp,
    ElemA, cutlass::layout::RowMajor, 128 / cutlass::sizeof_bits<ElemA>::value,
    ElemB, cutlass::layout::ColumnMajor, 128 / cutlass::sizeof_bits<ElemB>::value,
    Acc,
    TileShape, ClusterShape,
    cutlass::gemm::collective::StageCountAutoCarveout<static_cast<int>(sizeof(typename CollectiveEpilogue::SharedStorage))>,
    cutlass::gemm::collective::KernelScheduleAuto
  >::CollectiveOp;

using GemmKernel = cutlass::gemm::kernel::GemmUniversal<
    cute::Shape<int,int,int,int>,
    CollectiveMainloop,
    CollectiveEpilogue
>;
using Gemm = cutlass::gemm::device::GemmUniversalAdapter<GemmKernel>;

// Force the device kernel symbol into the cubin without needing a host main.
auto* _anchor = &cutlass::device_kernel<GemmKernel>;


// ===== COMPILED SASS (sm_100a) =====

	.target	sm_100a

	.elftype	@"ET_EXEC"


//--------------------- .note.nv.tkinfo           --------------------------
	.section	.note.nv.tkinfo,"",@"SHT_NOTE"
	.sectionflags	@"SHF_NOTE_NV_TKINFO"
	.tkinfo
        /*0018*/ 	.word	0x00000002
        /*0030*/ 	.string	""
        /*0030*/ 	.string	"ptxas"
        /*0030*/ 	.string	"Cuda compilation tools, release 13.0, V13.0.88"
        /*0030*/ 	.string	"Build cuda_13.0.r13.0/compiler.36424714_0"
        /*0030*/ 	.string	"-arch sm_100a -m 64 "



//--------------------- .note.nv.cuinfo           --------------------------
	.section	.note.nv.cuinfo,"",@"SHT_NOTE"
	.sectionflags	@"SHF_NOTE_NV_CUINFO"
        /*0018*/ 	.short	0x0002
        /*001a*/ 	.short	0x0064
        /*001c*/ 	.short	0x0082
	.zero		2


//--------------------- .nv.info                  --------------------------
	.section	.nv.info,"",@"SHT_CUDA_INFO"
	.align	4


	//----- nvinfo : EIATTR_REGCOUNT
	.align		4
        /*0000*/ 	.byte	0x04, 0x2f
        /*0002*/ 	.short	(.L_19 - .L_18)
	.align		4
.L_18:
        /*0004*/ 	.word	index@(_ZN7cutlass13device_kernelINS_4gemm6kernel13GemmUniversalIN4cute5tupleIJiiiiEEENS1_10collective13CollectiveMmaINS1_35MainloopSm100TmaUmmaWarpSpecializedILi6ELi2ELi4ENS5_IJNS4_1CILi2EEENSA_ILi1EEESC_EEEEENS5_IJNSA_ILi64EEESF_SF_EEEfNS5_IJlSC_lEEEfSH_NS4_8TiledMMAINS4_8MMA_AtomIJNS4_17SM100_MMA_TF32_SSINS_10tfloat32_tESL_fLi64ELi64ELNS4_4UMMA5MajorE0ELSN_0ELNSM_7ScaleInE0ELSO_0EEEEEENS4_6LayoutINS5_IJSC_SC_SC_EEENS5_IJNSA_ILi0EEEST_ST_EEEEENS5_IJNS4_10UnderscoreESW_SW_EEEEENS4_13SM90_TMA_LOADENS4_14ComposedLayoutINS4_7SwizzleILi3ELi4ELi3EEENS4_18smem_ptr_flag_bitsILi32EEENSR_INS5_IJNSA_ILi8EEENSA_ILi32EEEEEENS5_IJS16_SC_EEEEEEEvNS4_8identityENS4_23SM90_TMA_LOAD_MULTICASTES1A_vS1B_EENS_8epilogue10collective18CollectiveEpilogueINS1E_23Sm100TmaWarpSpecializedILi3ELi2ELi16ELb1ELb0EEEJSG_NS5_IJNSR_ISF_SC_EENSR_IS16_SC_EEEEEfSH_fSH_NS1E_6fusion15FusionCallbacksIS1I_NS1M_17LinearCombinationIffffLNS_15FloatRoundStyleE2EEESG_S1L_JEEENS4_5SM1004TMEM4LOAD26SM100_TMEM_LOAD_16dp128b8xESZ_S1A_NS4_17SM75_U32x4_LDSM_NENS4_14SM90_TMA_STOREES1A_NS4_17SM90_U32x4_STSM_NENS4_39AutoVectorizingCopyWithAssumedAlignmentILi128EEEEEEvvEEEEvNT_6ParamsE)
        /*0008*/ 	.word	0x0000004f


	//----- nvinfo : EIATTR_FRAME_SIZE
	.align		4
.L_19:
        /*000c*/ 	.byte	0x04, 0x11
        /*000e*/ 	.short	(.L_21 - .L_20)
	.align		4
.L_20:
        /*0010*/ 	.word	index@($__internal_2_$__cuda_sm10x_tcgen05_guardrail_trap_unallocated_columns_being_dealloced)
        /*0014*/ 	.word	0x00000000


	//----- nvinfo : EIATTR_FRAME_SIZE
	.align		4
.L_21:
        /*0018*/ 	.byte	0x04, 0x11
        /*001a*/ 	.short	(.L_23 - .L_22)
	.align		4
.L_22:
        /*001c*/ 	.word	index@($__internal_1_$__cuda_sm10x_tcgen05_guardrail_trap_phase_invalid_during_alloc)
        /*0020*/ 	.word	0x00000000


	//----- nvinfo : EIATTR_FRAME_SIZE
	.align		4
.L_23:
        /*0024*/ 	.byte	0x04, 0x11
        /*0026*/ 	.short	(.L_25 - .L_24)
	.align		4
.L_24:
        /*0028*/ 	.word	index@($__internal_0_$__cuda_sm10x_tcgen05_guardrail_trap_col_being_dealloced_not_returned_by_alloc)
        /*002c*/ 	.word	0x00000000


	//----- nvinfo : EIATTR_FRAME_SIZE
	.align		4
.L_25:
        /*0030*/ 	.byte	0x04, 0x11
        /*0032*/ 	.short	(.L_27 - .L_26)
	.align		4
.L_26:
        /*0034*/ 	.word	index@(_ZN7cutlass13device_kernelINS_4gemm6kernel13GemmUniversalIN4cute5tupleIJiiiiEEENS1_10collective13CollectiveMmaINS1_35MainloopSm100TmaUmmaWarpSpecializedILi6ELi2ELi4ENS5_IJNS4_1CILi2EEENSA_ILi1EEESC_EEEEENS5_IJNSA_ILi64EEESF_SF_EEEfNS5_IJlSC_lEEEfSH_NS4_8TiledMMAINS4_8MMA_AtomIJNS4_17SM100_MMA_TF32_SSINS_10tfloat32_tESL_fLi64ELi64ELNS4_4UMMA5MajorE0ELSN_0ELNSM_7ScaleInE0ELSO_0EEEEEENS4_6LayoutINS5_IJSC_SC_SC_EEENS5_IJNSA_ILi0EEEST_ST_EEEEENS5_IJNS4_10UnderscoreESW_SW_EEEEENS4_13SM90_TMA_LOADENS4_14ComposedLayoutINS4_7SwizzleILi3ELi4ELi3EEENS4_18smem_ptr_flag_bitsILi32EEENSR_INS5_IJNSA_ILi8EEENSA_ILi32EEEEEENS5_IJS16_SC_EEEEEEEvNS4_8identityENS4_23SM90_TMA_LOAD_MULTICASTES1A_vS1B_EENS_8epilogue10collective18CollectiveEpilogueINS1E_23Sm100TmaWarpSpecializedILi3ELi2ELi16ELb1ELb0EEEJSG_NS5_IJNSR_ISF_SC_EENSR_IS16_SC_EEEEEfSH_fSH_NS1E_6fusion15FusionCallbacksIS1I_NS1M_17LinearCombinationIffffLNS_15FloatRoundStyleE2EEESG_S1L_JEEENS4_5SM1004TMEM4LOAD26SM100_TMEM_LOAD_16dp128b8xESZ_S1A_NS4_17SM75_U32x4_LDSM_NENS4_14SM90_TMA_STOREES1A_NS4_17SM90_U32x4_STSM_NENS4_39AutoVectorizingCopyWithAssumedAlignmentILi128EEEEEEvvEEEEvNT_6ParamsE)
        /*0038*/ 	.word	0x00000000


	//----- nvinfo : EIATTR_MIN_STACK_SIZE
	.align		4
.L_27:
        /*003c*/ 	.byte	0x04, 0x12
        /*003e*/ 	.short	(.L_29 - .L_28)
	.align		4
.L_28:
        /*0040*/ 	.word	index@(_ZN7cutlass13device_kernelINS_4gemm6kernel13GemmUniversalIN4cute5tupleIJiiiiEEENS1_10collective13CollectiveMmaINS1_35MainloopSm100TmaUmmaWarpSpecializedILi6ELi2ELi4ENS5_IJNS4_1CILi2EEENSA_ILi1EEESC_EEEEENS5_IJNSA_ILi64EEESF_SF_EEEfNS5_IJlSC_lEEEfSH_NS4_8TiledMMAINS4_8MMA_AtomIJNS4_17SM100_MMA_TF32_SSINS_10tfloat32_tESL_fLi64ELi64ELNS4_4UMMA5MajorE0ELSN_0ELNSM_7ScaleInE0ELSO_0EEEEEENS4_6LayoutINS5_IJSC_SC_SC_EEENS5_IJNSA_ILi0EEEST_ST_EEEEENS5_IJNS4_10UnderscoreESW_SW_EEEEENS4_13SM90_TMA_LOADENS4_14ComposedLayoutINS4_7SwizzleILi3ELi4ELi3EEENS4_18smem_ptr_flag_bitsILi32EEENSR_INS5_IJNSA_ILi8EEENSA_ILi32EEEEEENS5_IJS16_SC_EEEEEEEvNS4_8identityENS4_23SM90_TMA_LOAD_MULTICASTES1A_vS1B_EENS_8epilogue10collective18CollectiveEpilogueINS1E_23Sm100TmaWarpSpecializedILi3ELi2ELi16ELb1ELb0EEEJSG_NS5_IJNSR_ISF_SC_EENSR_IS16_SC_EEEEEfSH_fSH_NS1E_6fusion15FusionCallbacksIS1I_NS1M_17LinearCombinationIffffLNS_15FloatRoundStyleE2EEESG_S1L_JEEENS4_5SM1004TMEM4LOAD26SM100_TMEM_LOAD_16dp128b8xESZ_S1A_NS4_17SM75_U32x4_LDSM_NENS4_14SM90_TMA_STOREES1A_NS4_17SM90_U32x4_STSM_NENS4_39AutoVectorizingCopyWithAssumedAlignmentILi128EEEEEEvvEEEEvNT_6ParamsE)
        /*0044*/ 	.word	0x00000000
.L_29:


//--------------------- .nv.compat                --------------------------
	.section	.nv.compat,"",@"SHT_CUDA_COMPAT_INFO"
	.align	4
        /*0000*/ 	.byte	0x02, 0x09, 0x01, 0x00, 0x02, 0x02, 0x02, 0x00, 0x02, 0x05, 0x05, 0x00, 0x03, 0x07, 0x01, 0x01
        /*0010*/ 	.byte	0x02, 0x03, 0x01, 0x00, 0x02, 0x06, 0x01, 0x00, 0x04, 0x0b, 0x08, 0x00, 0x09, 0x00, 0x00, 0x00
        /*0020*/ 	.byte	0x00, 0x00, 0x00, 0x00


//--------------------- .nv.info._ZN7cutlass13device_kernelINS_4gemm6kernel13GemmUniversalIN4cute5tupleIJiiiiEEENS1_10collective13CollectiveMmaINS1_35MainloopSm100TmaUmmaWarpSpecializedILi6ELi2ELi4ENS5_IJNS4_1CILi2EEENSA_ILi1EEESC_EEEEENS5_IJNSA_ILi64EEESF_SF_EEEfNS5_IJlSC_lEEEfSH_NS4_8TiledMMAINS4_8MMA_AtomIJNS4_17SM100_MMA_TF32_SSINS_10tfloat32_tESL_fLi64ELi64ELNS4_4UMMA5MajorE0ELSN_0ELNSM_7ScaleInE0ELSO_0EEEEEENS4_6LayoutINS5_IJSC_SC_SC_EEENS5_IJNSA_ILi0EEEST_ST_EEEEENS5_IJNS4_10UnderscoreESW_SW_EEEEENS4_13SM90_TMA_LOADENS4_14ComposedLayoutINS4_7SwizzleILi3ELi4ELi3EEENS4_18smem_ptr_flag_bitsILi32EEENSR_INS5_IJNSA_ILi8EEENSA_ILi32EEEEEENS5_IJS16_SC_EEEEEEEvNS4_8identityENS4_23SM90_TMA_LOAD_MULTICASTES1A_vS1B_EENS_8epilogue10collective18CollectiveEpilogueINS1E_23Sm100TmaWarpSpecializedILi3ELi2ELi16ELb1ELb0EEEJSG_NS5_IJNSR_ISF_SC_EENSR_IS16_SC_EEEEEfSH_fSH_NS1E_6fusion15FusionCallbacksIS1I_NS1M_17LinearCombinationIffffLNS_15FloatRoundStyleE2EEESG_S1L_JEEENS4_5SM1004TMEM4LOAD26SM100_TMEM_LOAD_16dp128b8xESZ_S1A_NS4_17SM75_U32x4_LDSM_NENS4_14SM90_TMA_STOREES1A_NS4_17SM90_U32x4_STSM_NENS4_39AutoVectorizingCopyWithAssumedAlignmentILi128EEEEEEvvEEEEvNT_6ParamsE --------------------------
	.section	.nv.info._ZN7cutlass13device_kernelINS_4gemm6kernel13GemmUniversalIN4cute5tupleIJiiiiEEENS1_10collective13CollectiveMmaINS1_35MainloopSm100TmaUmmaWarpSpecializedILi6ELi2ELi4ENS5_IJNS4_1CILi2EEENSA_ILi1EEESC_EEEEENS5_IJNSA_ILi64EEESF_SF_EEEfNS5_IJlSC_lEEEfSH_NS4_8TiledMMAINS4_8MMA_AtomIJNS4_17SM100_MMA_TF32_SSINS_10tfloat32_tESL_fLi64ELi64ELNS4_4UMMA5MajorE0ELSN_0ELNSM_7ScaleInE0ELSO_0EEEEEENS4_6LayoutINS5_IJSC_SC_SC_EEENS5_IJNSA_ILi0EEEST_ST_EEEEENS5_IJNS4_10UnderscoreESW_SW_EEEEENS4_13SM90_TMA_LOADENS4_14ComposedLayoutINS4_7SwizzleILi3ELi4ELi3EEENS4_18smem_ptr_flag_bitsILi32EEENSR_INS5_IJNSA_ILi8EEENSA_ILi32EEEEEENS5_IJS16_SC_EEEEEEEvNS4_8identityENS4_23SM90_TMA_LOAD_MULTICASTES1A_vS1B_EENS_8epilogue10collective18CollectiveEpilogueINS1E_23Sm100TmaWarpSpecializedILi3ELi2ELi16ELb1ELb0EEEJSG_NS5_IJNSR_ISF_SC_EENSR_IS16_SC_EEEEEfSH_fSH_NS1E_6fusion15FusionCallbacksIS1I_NS1M_17LinearCombinationIffffLNS_15FloatRoundStyleE2EEESG_S1L_JEEENS4_5SM1004TMEM4LOAD26SM100_TMEM_LOAD_16dp128b8xESZ_S1A_NS4_17SM75_U32x4_LDSM_NENS4_14SM90_TMA_STOREES1A_NS4_17SM90_U32x4_STSM_NENS4_39AutoVectorizingCopyWithAssumedAlignmentILi128EEEEEEvvEEEEvNT_6ParamsE,"",@"SHT_CUDA_INFO"
	.sectionflags	@""
	.align	4


	//----- nvinfo : EIATTR_CUDA_API_VERSION
	.align		4
        /*0000*/ 	.byte	0x04, 0x37
        /*0002*/ 	.short	(.L_31 - .L_30)
.L_30:
        /*0004*/ 	.word	0x00000082


	//----- nvinfo : EIATTR_KPARAM_INFO
	.align		4
.L_31:
        /*0008*/ 	.byte	0x04, 0x17
        /*000a*/ 	.short	(.L_33 - .L_32)
.L_32:
        /*000c*/ 	.word	0x00000000
        /*0010*/ 	.short	0x0000
        /*0012*/ 	.short	0x0000
        /*0014*/ 	.byte	0x00, 0xf0, 0x01, 0x20


	//----- nvinfo : EIATTR_AT_ENTRY_FRAGMENTS
	.align		4
.L_33:
        /*0018*/ 	.byte	0x04, 0x4f
        /*001a*/ 	.short	(.L_35 - .L_34)


	//   ....[0]....
.L_34:
        /*001c*/ 	.word	0x00000006


	//----- nvinfo : EIATTR_RESERVED_SMEM_USED
	.align		4
.L_35:
        /*0020*/ 	.byte	0x01, 0x41
	.zero		2


	//----- nvinfo : EIATTR_SPARSE_MMA_MASK
	.align		4
        /*0024*/ 	.byte	0x03, 0x50
        /*0026*/ 	.short	0x0000


	//----- nvinfo : EIATTR_TCGEN05_1CTA_USED
	.align		4
        /*0028*/ 	.byte	0x01, 0x51
	.zero		2


	//----- nvinfo : EIATTR_MAXREG_COUNT
	.align		4
        /*002c*/ 	.byte	0x03, 0x1b
        /*002e*/ 	.short	0x00ff


	//----- nvinfo : EIATTR_NUM_BARRIERS
	.align		4
        /*0030*/ 	.byte	0x02, 0x4c
        /*0032*/ 	.byte	0x07
	.zero		1


	//----- nvinfo : EIATTR_EXTERNS
	.align		4
        /*0034*/ 	.byte	0x04, 0x0f
        /*0036*/ 	.short	(.L_37 - .L_36)


	//   ....[0]....
	.align		4
.L_36:
        /*0038*/ 	.word	index@(__assertfail)


	//----- nvinfo : EIATTR_MERCURY_ISA_VERSION
	.align		4
.L_37:
        /*003c*/ 	.byte	0x03, 0x5f
        /*003e*/ 	.short	0x0101


	//----- nvinfo : EIATTR_INT_WARP_WIDE_INSTR_OFFSETS
	.align		4
        /*0040*/ 	.byte	0x04, 0x31
        /*0042*/ 	.short	(.L_39 - .L_38)


	//   ....[0]....
.L_38:
        /*0044*/ 	.word	0x00004140


	//   ....[1]....
        /*0048*/ 	.word	0x00004170


	//   ....[2]....
        /*004c*/ 	.word	0x00004190


	//   ....[3]....
        /*0050*/ 	.word	0x00004d10


	//   ....[4]....
        /*0054*/ 	.word	0x00004e30


	//   ....[5]....
        /*0058*/ 	.word	0x00004f80


	//   ....[6]....
        /*005c*/ 	.word	0x000050a0


	//----- nvinfo : EIATTR_COOP_GROUP_MASK_REGIDS
	.align		4
.L_39:
        /*0060*/ 	.byte	0x04, 0x29
        /*0062*/ 	.short	(.L_41 - .L_40)


	//   ....[0]....
.L_40:
        /*0064*/ 	.word	0xffffffff


	//   ....[1]....
        /*0068*/ 	.word	0xffffffff


	//   ....[2]....
        /*006c*/ 	.word	0xffffffff


	//   ....[3]....
        /*0070*/ 	.word	0xffffffff


	//   ....[4]....
        /*0074*/ 	.word	0xffffffff


	//   ....[5]....
        /*0078*/ 	.word	0xffffffff


	//   ....[6]....
        /*007c*/ 	.word	0xffffffff


	//   ....[7]....
        /*0080*/ 	.word	0xffffffff


	//   ....[8]....
        /*0084*/ 	.word	0xffffffff


	//   ....[9]....
        /*0088*/ 	.word	0xffffffff


	//   ....[10]....
        /*008c*/ 	.word	0xffffffff


	//   ....[11]....
        /*0090*/ 	.word	0xffffffff


	//   ....[12]....
        /*0094*/ 	.word	0xffffffff


	//   ....[13]....
        /*0098*/ 	.word	0xffffffff


	//----- nvinfo : EIATTR_COOP_GROUP_INSTR_OFFSETS
	.align		4
.L_41:
        /*009c*/ 	.byte	0x04, 0x28
        /*009e*/ 	.short	(.L_43 - .L_42)


	//   ....[0]....
.L_42:
        /*00a0*/ 	.word	0x00000080


	//   ....[1]....
        /*00a4*/ 	.word	0x000004f0


	//   ....[2]....
        /*00a8*/ 	.word	0x000006d0


	//   ....[3]....
        /*00ac*/ 	.word	0x00000850


	//   ....[4]....
        /*00b0*/ 	.word	0x00000950


	//   ....[5]....
        /*00b4*/ 	.word	0x00000ac0


	//   ....[6]....
        /*00b8*/ 	.word	0x00000c60


	//   ....[7]....
        /*00bc*/ 	.word	0x00000e10


	//   ....[8]....
        /*00c0*/ 	.word	0x00002190


	//   ....[9]....
        /*00c4*/ 	.word	0x00003170


	//   ....[10]....
        /*00c8*/ 	.word	0x00003380


	//   ....[11]....
        /*00cc*/ 	.word	0x000033b0


	//   ....[12]....
        /*00d0*/ 	.word	0x00004020


	//   ....[13]....
        /*00d4*/ 	.word	0x00004250


	//----- nvinfo : EIATTR_VRC_CTA_INIT_COUNT
	.align		4
.L_43:
        /*00d8*/ 	.byte	0x02, 0x4a
        /*00da*/ 	.byte	0x80
	.zero		1


	//----- nvinfo : EIATTR_SYSCALL_OFFSETS
	.align		4
        /*00dc*/ 	.byte	0x04, 0x46
        /*00de*/ 	.short	(.L_45 - .L_44)


	//   ....[0]....
.L_44:
        /*00e0*/ 	.word	0x00005dd0


	//   ....[1]....
        /*00e4*/ 	.word	0x00005ec0


	//   ....[2]....
        /*00e8*/ 	.word	0x000067e0


	//   ....[3]....
        /*00ec*/ 	.word	0x00007040


	//----- nvinfo : EIATTR_MBARRIER_INSTR_OFFSETS
	.align		4
.L_45:
        /*00f0*/ 	.byte	0x04, 0x39
        /*00f2*/ 	.short	(.L_47 - .L_46)


	//   ....[0]....
.L_46:
        /*00f4*/ 	.word	0x00000600
        /*00f8*/ 	.word	0x000000ff
        /*00fc*/ 	.word	0x00000000
        /*0100*/ 	.short	0x0100
        /*0102*/ 	.byte	0x04
	.zero		1


	//   ....[1]....
        /*0104*/ 	.word	0x00000610
        /*0108*/ 	.word	0x000000ff
        /*010c*/ 	.word	0x00000030
        /*0110*/ 	.short	0x0100
        /*0112*/ 	.byte	0x04
	.zero		1


	//   ....[2]....
        /*0114*/ 	.word	0x00000620
        /*0118*/ 	.word	0x000000ff
        /*011c*/ 	.word	0x00000008
        /*0120*/ 	.short	0x0100
        /*0122*/ 	.byte	0x04
	.zero		1


	//   ....[3]....
        /*0124*/ 	.word	0x00000630
        /*0128*/ 	.word	0x000000ff
        /*012c*/ 	.word	0x00000038
        /*0130*/ 	.short	0x0100
        /*0132*/ 	.byte	0x04
	.zero		1


	//   ....[4]....
        /*0134*/ 	.word	0x00000640
        /*0138*/ 	.word	0x000000ff
        /*013c*/ 	.word	0x00000010
        /*0140*/ 	.short	0x0100
        /*0142*/ 	.byte	0x04
	.zero		1


	//   ....[5]....
        /*0144*/ 	.word	0x00000650
        /*0148*/ 	.word	0x000000ff
        /*014c*/ 	.word	0x00000040
        /*0150*/ 	.short	0x0100
        /*0152*/ 	.byte	0x04
	.zero		1


	//   ....[6]....
        /*0154*/ 	.word	0x00000660
        /*0158*/ 	.word	0x000000ff
        /*015c*/ 	.word	0x00000018
        /*0160*/ 	.short	0x0100
        /*0162*/ 	.byte	0x04
	.zero		1


	//   ....[7]....
        /*0164*/ 	.word	0x00000670
        /*0168*/ 	.word	0x000000ff
        /*016c*/ 	.word	0x00000048
        /*0170*/ 	.short	0x0100
        /*0172*/ 	.byte	0x04
	.zero		1


	//   ....[8]....
        /*0174*/ 	.word	0x00000680
        /*0178*/ 	.word	0x000000ff
        /*017c*/ 	.word	0x00000020
        /*0180*/ 	.short	0x0100
        /*0182*/ 	.byte	0x04
	.zero		1


	//   ....[9]....
        /*0184*/ 	.word	0x00000690
        /*0188*/ 	.word	0x000000ff
        /*018c*/ 	.word	0x00000050
        /*0190*/ 	.short	0x0100
        /*0192*/ 	.byte	0x04
	.zero		1


	//   ....[10]....
        /*0194*/ 	.word	0x000006a0
        /*0198*/ 	.word	0x000000ff
        /*019c*/ 	.word	0x00000028
        /*01a0*/ 	.short	0x0100
        /*01a2*/ 	.byte	0x04
	.zero		1


	//   ....[11]....
        /*01a4*/ 	.word	0x000006b0
        /*01a8*/ 	.word	0x000000ff
        /*01ac*/ 	.word	0x00000058
        /*01b0*/ 	.short	0x0100
        /*01b2*/ 	.byte	0x04
	.zero		1


	//   ....[12]....
        /*01b4*/ 	.word	0x000007e0
        /*01b8*/ 	.word	0x000000ff
        /*01bc*/ 	.word	0x00000060
        /*01c0*/ 	.short	0x0100
        /*01c2*/ 	.byte	0x04
	.zero		1


	//   ....[13]....
        /*01c4*/ 	.word	0x000007f0
        /*01c8*/ 	.word	0x000000ff
        /*01cc*/ 	.word	0x00000078
        /*01d0*/ 	.short	0x0100
        /*01d2*/ 	.byte	0x04
	.zero		1


	//   ....[14]....
        /*01d4*/ 	.word	0x00000800
        /*01d8*/ 	.word	0x000000ff
        /*01dc*/ 	.word	0x00000068
        /*01e0*/ 	.short	0x0100
        /*01e2*/ 	.byte	0x04
	.zero		1


	//   ....[15]....
        /*01e4*/ 	.word	0x00000810
        /*01e8*/ 	.word	0x000000ff
        /*01ec*/ 	.word	0x00000080
        /*01f0*/ 	.short	0x0100
        /*01f2*/ 	.byte	0x04
	.zero		1


	//   ....[16]....
        /*01f4*/ 	.word	0x00000820
        /*01f8*/ 	.word	0x000000ff
        /*01fc*/ 	.word	0x00000070
        /*0200*/ 	.short	0x0100
        /*0202*/ 	.byte	0x04
	.zero		1


	//   ....[17]....
        /*0204*/ 	.word	0x00000830
        /*0208*/ 	.word	0x000000ff
        /*020c*/ 	.word	0x00000088
        /*0210*/ 	.short	0x0100
        /*0212*/ 	.byte	0x04
	.zero		1


	//   ....[18]....
        /*0214*/ 	.word	0x00000920
        /*0218*/ 	.word	0x000000ff
        /*021c*/ 	.word	0x00000090
        /*0220*/ 	.short	0x0100
        /*0222*/ 	.byte	0x06
	.zero		1


	//   ....[19]....
        /*0224*/ 	.word	0x00000930
        /*0228*/ 	.word	0x000000ff
        /*022c*/ 	.word	0x00000098
        /*0230*/ 	.short	0x0100
        /*0232*/ 	.byte	0x06
	.zero		1


	//   ....[20]....
        /*0234*/ 	.word	0x00000a70
        /*0238*/ 	.word	0x000000ff
        /*023c*/ 	.word	0x000000a0
        /*0240*/ 	.short	0x0100
        /*0242*/ 	.byte	0x06
	.zero		1


	//   ....[21]....
        /*0244*/ 	.word	0x00000a80
        /*0248*/ 	.word	0x000000ff
        /*024c*/ 	.word	0x000000b0
        /*0250*/ 	.short	0x0100
        /*0252*/ 	.byte	0x06
	.zero		1


	//   ....[22]....
        /*0254*/ 	.word	0x00000a90
        /*0258*/ 	.word	0x000000ff
        /*025c*/ 	.word	0x000000a8
        /*0260*/ 	.short	0x0100
        /*0262*/ 	.byte	0x06
	.zero		1


	//   ....[23]....
        /*0264*/ 	.word	0x00000aa0
        /*0268*/ 	.word	0x000000ff
        /*026c*/ 	.word	0x000000b8
        /*0270*/ 	.short	0x0100
        /*0272*/ 	.byte	0x06
	.zero		1


	//   ....[24]....
        /*0274*/ 	.word	0x00000bd0
        /*0278*/ 	.word	0x000000ff
        /*027c*/ 	.word	0x000000c0
        /*0280*/ 	.short	0x0100
        /*0282*/ 	.byte	0x04
	.zero		1


	//   ....[25]....
        /*0284*/ 	.word	0x00000be0
        /*0288*/ 	.word	0x000000ff
        /*028c*/ 	.word	0x000000e0
        /*0290*/ 	.short	0x0100
        /*0292*/ 	.byte	0x04
	.zero		1


	//   ....[26]....
        /*0294*/ 	.word	0x00000bf0
        /*0298*/ 	.word	0x000000ff
        /*029c*/ 	.word	0x000000c8
        /*02a0*/ 	.short	0x0100
        /*02a2*/ 	.byte	0x04
	.zero		1


	//   ....[27]....
        /*02a4*/ 	.word	0x00000c00
        /*02a8*/ 	.word	0x000000ff
        /*02ac*/ 	.word	0x000000e8
        /*02b0*/ 	.short	0x0100
        /*02b2*/ 	.byte	0x04
	.zero		1


	//   ....[28]....
        /*02b4*/ 	.word	0x00000c10
        /*02b8*/ 	.word	0x000000ff
        /*02bc*/ 	.word	0x000000d0
        /*02c0*/ 	.short	0x0100
        /*02c2*/ 	.byte	0x04
	.zero		1


	//   ....[29]....
        /*02c4*/ 	.word	0x00000c20
        /*02c8*/ 	.word	0x000000ff
        /*02cc*/ 	.word	0x000000f0
        /*02d0*/ 	.short	0x0100
        /*02d2*/ 	.byte	0x04
	.zero		1


	//   ....[30]....
        /*02d4*/ 	.word	0x00000c30
        /*02d8*/ 	.word	0x000000ff
        /*02dc*/ 	.word	0x000000d8
        /*02e0*/ 	.short	0x0100
        /*02e2*/ 	.byte	0x04
	.zero		1


	//   ....[31]....
        /*02e4*/ 	.word	0x00000c40
        /*02e8*/ 	.word	0x000000ff
        /*02ec*/ 	.word	0x000000f8
        /*02f0*/ 	.short	0x0100
        /*02f2*/ 	.byte	0x04
	.zero		1


	//   ....[32]....
        /*02f4*/ 	.word	0x00000d30
        /*02f8*/ 	.word	0x000000ff
        /*02fc*/ 	.word	0x00000100
        /*0300*/ 	.short	0x0100
        /*0302*/ 	.byte	0x04
	.zero		1


	//   ....[33]....
        /*0304*/ 	.word	0x00000d40
        /*0308*/ 	.word	0x000000ff
        /*030c*/ 	.word	0x00000110
        /*0310*/ 	.short	0x0100
        /*0312*/ 	.byte	0x04
	.zero		1


	//   ....[34]....
        /*0314*/ 	.word	0x00000d50
        /*0318*/ 	.word	0x000000ff
        /*031c*/ 	.word	0x00000108
        /*0320*/ 	.short	0x0100
        /*0322*/ 	.byte	0x04
	.zero		1


	//   ....[35]....
        /*0324*/ 	.word	0x00000d60
        /*0328*/ 	.word	0x000000ff
        /*032c*/ 	.word	0x00000118
        /*0330*/ 	.short	0x0100
        /*0332*/ 	.byte	0x04
	.zero		1


	//   ....[36]....
        /*0334*/ 	.word	0x00001890
        /*0338*/ 	.word	0x00000000
        /*033c*/ 	.word	0x00000110
        /*0340*/ 	.short	0x010a
        /*0342*/ 	.byte	0xff
	.zero		1


	//   ....[37]....
        /*0344*/ 	.word	0x000018c0
        /*0348*/ 	.word	0x00000000
        /*034c*/ 	.word	0x00000100
        /*0350*/ 	.short	0x0101
        /*0352*/ 	.byte	0xff
	.zero		1


	//   ....[38]....
        /*0354*/ 	.word	0x00001990
        /*0358*/ 	.word	0x000000ff
        /*035c*/ 	.word	0x00000030
        /*0360*/ 	.short	0x010a
        /*0362*/ 	.byte	0x04
	.zero		1


	//   ....[39]....
        /*0364*/ 	.word	0x00001a10
        /*0368*/ 	.word	0x000000ff
        /*036c*/ 	.word	0x00000030
        /*0370*/ 	.short	0x010a
        /*0372*/ 	.byte	0x21
	.zero		1


	//   ....[40]....
        /*0374*/ 	.word	0x00001ba0
        /*0378*/ 	.word	0x000000ff
        /*037c*/ 	.word	0x00000030
        /*0380*/ 	.short	0x010a
        /*0382*/ 	.byte	0x05
	.zero		1


	//   ....[41]....
        /*0384*/ 	.word	0x00001d90
        /*0388*/ 	.word	0x000000ff
        /*038c*/ 	.word	0x00000098
        /*0390*/ 	.short	0x0101
        /*0392*/ 	.byte	0x0d
	.zero		1


	//   ....[42]....
        /*0394*/ 	.word	0x00001db0
        /*0398*/ 	.word	0x000000ff
        /*039c*/ 	.word	0x00000030
        /*03a0*/ 	.short	0x010a
        /*03a2*/ 	.byte	0x04
	.zero		1


	//   ....[43]....
        /*03a4*/ 	.word	0x00001e30
        /*03a8*/ 	.word	0x000000ff
        /*03ac*/ 	.word	0x00000030
        /*03b0*/ 	.short	0x010a
        /*03b2*/ 	.byte	0x21
	.zero		1


	//   ....[44]....
        /*03b4*/ 	.word	0x00001fc0
        /*03b8*/ 	.word	0x000000ff
        /*03bc*/ 	.word	0x00000030
        /*03c0*/ 	.short	0x010a
        /*03c2*/ 	.byte	0x05
	.zero		1


	//   ....[45]....
        /*03c4*/ 	.word	0x000021c0
        /*03c8*/ 	.word	0x00000003
        /*03cc*/ 	.word	0x000000a0
        /*03d0*/ 	.short	0x010a
        /*03d2*/ 	.byte	0xff
	.zero		1


	//   ....[46]....
        /*03d4*/ 	.word	0x00002310
        /*03d8*/ 	.word	0x00000000
        /*03dc*/ 	.word	0x00000000
        /*03e0*/ 	.short	0x0101
        /*03e2*/ 	.byte	0xff
	.zero		1


	//   ....[47]....
        /*03e4*/ 	.word	0x000028d0
        /*03e8*/ 	.word	0x000000ff
        /*03ec*/ 	.word	0x00000000
        /*03f0*/ 	.short	0x010a
        /*03f2*/ 	.byte	0x04
	.zero		1


	//   ....[48]....
        /*03f4*/ 	.word	0x00002960
        /*03f8*/ 	.word	0x000000ff
        /*03fc*/ 	.word	0x00000000
        /*0400*/ 	.short	0x010a
        /*0402*/ 	.byte	0x05
	.zero		1


	//   ....[49]....
        /*0404*/ 	.word	0x000029f0
        /*0408*/ 	.word	0x000000ff
        /*040c*/ 	.word	0x00000000
        /*0410*/ 	.short	0x010a
        /*0412*/ 	.byte	0x05
	.zero		1


	//   ....[50]....
        /*0414*/ 	.word	0x00002a80
        /*0418*/ 	.word	0x000000ff
        /*041c*/ 	.word	0x00000000
        /*0420*/ 	.short	0x010a
        /*0422*/ 	.byte	0x05
	.zero		1


	//   ....[51]....
        /*0424*/ 	.word	0x00002b10
        /*0428*/ 	.word	0x000000ff
        /*042c*/ 	.word	0x00000000
        /*0430*/ 	.short	0x010a
        /*0432*/ 	.byte	0x05
	.zero		1


	//   ....[52]....
        /*0434*/ 	.word	0x00002bb0
        /*0438*/ 	.word	0x00000000
        /*043c*/ 	.word	0x00000000
        /*0440*/ 	.short	0x010a
        /*0442*/ 	.byte	0xff
	.zero		1


	//   ....[53]....
        /*0444*/ 	.word	0x00002cd0
        /*0448*/ 	.word	0x00000002
        /*044c*/ 	.word	0x00000100
        /*0450*/ 	.short	0x010a
        /*0452*/ 	.byte	0xff
	.zero		1


	//   ....[54]....
        /*0454*/ 	.word	0x00002d40
        /*0458*/ 	.word	0x00000002
        /*045c*/ 	.word	0x00000000
        /*0460*/ 	.short	0x0101
        /*0462*/ 	.byte	0xff
	.zero		1


	//   ....[55]....
        /*0464*/ 	.word	0x00002d60
        /*0468*/ 	.word	0x000000ff
        /*046c*/ 	.word	0x000000b0
        /*0470*/ 	.short	0x010a
        /*0472*/ 	.byte	0x04
	.zero		1


	//   ....[56]....
        /*0474*/ 	.word	0x00002e80
        /*0478*/ 	.word	0x00000002
        /*047c*/ 	.word	0x000000a0
        /*0480*/ 	.short	0x010a
        /*0482*/ 	.byte	0xff
	.zero		1


	//   ....[57]....
        /*0484*/ 	.word	0x00002f80
        /*0488*/ 	.word	0x00000002
        /*048c*/ 	.word	0x00000000
        /*0490*/ 	.short	0x0101
        /*0492*/ 	.byte	0xff
	.zero		1


	//   ....[58]....
        /*0494*/ 	.word	0x00003010
        /*0498*/ 	.word	0x000000ff
        /*049c*/ 	.word	0x000000b0
        /*04a0*/ 	.short	0x0106
        /*04a2*/ 	.byte	0x04
	.zero		1


	//   ....[59]....
        /*04a4*/ 	.word	0x00003030
        /*04a8*/ 	.word	0x000000ff
        /*04ac*/ 	.word	0x000000b0
        /*04b0*/ 	.short	0x010a
        /*04b2*/ 	.byte	0x04
	.zero		1


	//   ....[60]....
        /*04b4*/ 	.word	0x000030c0
        /*04b8*/ 	.word	0x000000ff
        /*04bc*/ 	.word	0x000000b0
        /*04c0*/ 	.short	0x0106
        /*04c2*/ 	.byte	0x07
	.zero		1


	//   ....[61]....
        /*04c4*/ 	.word	0x00003100
        /*04c8*/ 	.word	0x00000000
        /*04cc*/ 	.word	0x000000b0
        /*04d0*/ 	.short	0x010a
        /*04d2*/ 	.byte	0xff
	.zero		1


	//   ....[62]....
        /*04d4*/ 	.word	0x000036d0
        /*04d8*/ 	.word	0x00000000
        /*04dc*/ 	.word	0x000000a0
        /*04e0*/ 	.short	0x010a
        /*04e2*/ 	.byte	0xff
	.zero		1


	//   ....[63]....
        /*04e4*/ 	.word	0x000037d0
        /*04e8*/ 	.word	0x00000003
        /*04ec*/ 	.word	0x00000000
        /*04f0*/ 	.short	0x0101
        /*04f2*/ 	.byte	0xff
	.zero		1


	//   ....[64]....
        /*04f4*/ 	.word	0x000037e0
        /*04f8*/ 	.word	0x000000ff
        /*04fc*/ 	.word	0x00000000
        /*0500*/ 	.short	0x010a
        /*0502*/ 	.byte	0x04
	.zero		1


	//   ....[65]....
        /*0504*/ 	.word	0x00003860
        /*0508*/ 	.word	0x000000ff
        /*050c*/ 	.word	0x000000e0
        /*0510*/ 	.short	0x010a
        /*0512*/ 	.byte	0x2e
	.zero		1


	//   ....[66]....
        /*0514*/ 	.word	0x00003940
        /*0518*/ 	.word	0x000000ff
        /*051c*/ 	.word	0x00000000
        /*0520*/ 	.short	0x010a
        /*0522*/ 	.byte	0x07
	.zero		1


	//   ....[67]....
        /*0524*/ 	.word	0x00003a80
        /*0528*/ 	.word	0x000000ff
        /*052c*/ 	.word	0x00000000
        /*0530*/ 	.short	0x010a
        /*0532*/ 	.byte	0x04
	.zero		1


	//   ....[68]....
        /*0534*/ 	.word	0x00003e50
        /*0538*/ 	.word	0x000000ff
        /*053c*/ 	.word	0x00000000
        /*0540*/ 	.short	0x010a
        /*0542*/ 	.byte	0x04
	.zero		1


	//   ....[69]....
        /*0544*/ 	.word	0x00003ee0
        /*0548*/ 	.word	0x000000ff
        /*054c*/ 	.word	0x00000000
        /*0550*/ 	.short	0x010a
        /*0552*/ 	.byte	0x05
	.zero		1


	//   ....[70]....
        /*0554*/ 	.word	0x00003f70
        /*0558*/ 	.word	0x000000ff
        /*055c*/ 	.word	0x00000000
        /*0560*/ 	.short	0x010a
        /*0562*/ 	.byte	0x05
	.zero		1


	//   ....[71]....
        /*0564*/ 	.word	0x00004000
        /*0568*/ 	.word	0x000000ff
        /*056c*/ 	.word	0x00000000
        /*0570*/ 	.short	0x010a
        /*0572*/ 	.byte	0x04
	.zero		1


	//   ....[72]....
        /*0574*/ 	.word	0x000044e0
        /*0578*/ 	.word	0x00000008
        /*057c*/ 	.word	0x000000a0
        /*0580*/ 	.short	0x010a
        /*0582*/ 	.byte	0xff
	.zero		1


	//   ....[73]....
        /*0584*/ 	.word	0x00004650
        /*0588*/ 	.word	0x00000000
        /*058c*/ 	.word	0x00000000
        /*0590*/ 	.short	0x0101
        /*0592*/ 	.byte	0xff
	.zero		1


	//   ....[74]....
        /*0594*/ 	.word	0x00004b20
        /*0598*/ 	.word	0x000000ff
        /*059c*/ 	.word	0x00000098
        /*05a0*/ 	.short	0x010a
        /*05a2*/ 	.byte	0x18
	.zero		1


	//   ....[75]....
        /*05a4*/ 	.word	0x00004cf0
        /*05a8*/ 	.word	0x000000ff
        /*05ac*/ 	.word	0x00000078
        /*05b0*/ 	.short	0x010a
        /*05b2*/ 	.byte	0x04
	.zero		1


	//   ....[76]....
        /*05b4*/ 	.word	0x00004ed0
        /*05b8*/ 	.word	0x000000ff
        /*05bc*/ 	.word	0x00000060
        /*05c0*/ 	.short	0x010b
        /*05c2*/ 	.byte	0x04
	.zero		1


	//   ....[77]....
        /*05c4*/ 	.word	0x00004ee0
        /*05c8*/ 	.word	0x000000ff
        /*05cc*/ 	.word	0x00000000
        /*05d0*/ 	.short	0x0101
        /*05d2*/ 	.byte	0x07
	.zero		1


	//   ....[78]....
        /*05d4*/ 	.word	0x00004ef0
        /*05d8*/ 	.word	0x000000ff
        /*05dc*/ 	.word	0x00000078
        /*05e0*/ 	.short	0x010a
        /*05e2*/ 	.byte	0x05
	.zero		1


	//   ....[79]....
        /*05e4*/ 	.word	0x00005140
        /*05e8*/ 	.word	0x000000ff
        /*05ec*/ 	.word	0x00000060
        /*05f0*/ 	.short	0x010b
        /*05f2*/ 	.byte	0x05
	.zero		1


	//   ....[80]....
        /*05f4*/ 	.word	0x00005150
        /*05f8*/ 	.word	0x000000ff
        /*05fc*/ 	.word	0x00000000
        /*0600*/ 	.short	0x0101
        /*0602*/ 	.byte	0x04
	.zero		1


	//   ....[81]....
        /*0604*/ 	.word	0x000051a0
        /*0608*/ 	.word	0x000000ff
        /*060c*/ 	.word	0x00000000
        /*0610*/ 	.short	0x010a
        /*0612*/ 	.byte	0x04
	.zero		1


	//   ....[82]....
        /*0614*/ 	.word	0x00005230
        /*0618*/ 	.word	0x000000ff
        /*061c*/ 	.word	0x00000000
        /*0620*/ 	.short	0x010a
        /*0622*/ 	.byte	0x05
	.zero		1


	//   ....[83]....
        /*0624*/ 	.word	0x000052d0
        /*0628*/ 	.word	0x00000000
        /*062c*/ 	.word	0x00000000
        /*0630*/ 	.short	0x010a
        /*0632*/ 	.byte	0xff
	.zero		1


	//   ....[84]....
        /*0634*/ 	.word	0x00005640
        /*0638*/ 	.word	0x00000000
        /*063c*/ 	.word	0x000000a0
        /*0640*/ 	.short	0x010a
        /*0642*/ 	.byte	0xff
	.zero		1


	//   ....[85]....
        /*0644*/ 	.word	0x00005710
        /*0648*/ 	.word	0x00000000
        /*064c*/ 	.word	0x00000000
        /*0650*/ 	.short	0x0101
        /*0652*/ 	.byte	0xff
	.zero		1


	//   ....[86]....
        /*0654*/ 	.word	0x00006360
        /*0658*/ 	.word	0x00000002
        /*065c*/ 	.word	0x00000060
        /*0660*/ 	.short	0x010a
        /*0662*/ 	.byte	0xff
	.zero		1


	//   ....[87]....
        /*0664*/ 	.word	0x000063a0
        /*0668*/ 	.word	0x00000048
        /*066c*/ 	.word	0x000000c0
        /*0670*/ 	.short	0x010a
        /*0672*/ 	.byte	0xff
	.zero		1


	//   ....[88]....
        /*0674*/ 	.word	0x00006490
        /*0678*/ 	.word	0x00000002
        /*067c*/ 	.word	0x00000060
        /*0680*/ 	.short	0x010a
        /*0682*/ 	.byte	0xff
	.zero		1


	//   ....[89]....
        /*0684*/ 	.word	0x000066c0
        /*0688*/ 	.word	0x00000048
        /*068c*/ 	.word	0x000000c0
        /*0690*/ 	.short	0x010a
        /*0692*/ 	.byte	0xff
	.zero		1


	//   ....[90]....
        /*0694*/ 	.word	0x00006d60
        /*0698*/ 	.word	0x00000000
        /*069c*/ 	.word	0x00000000
        /*06a0*/ 	.short	0x0101
        /*06a2*/ 	.byte	0xff
	.zero		1


	//   ....[91]....
        /*06a4*/ 	.word	0x00006d70
        /*06a8*/ 	.word	0x00000002
        /*06ac*/ 	.word	0x00000060
        /*06b0*/ 	.short	0x010a
        /*06b2*/ 	.byte	0xff
	.zero		1


	//   ....[92]....
        /*06b4*/ 	.word	0x00006e40
        /*06b8*/ 	.word	0x00000002
        /*06bc*/ 	.word	0x00000060
        /*06c0*/ 	.short	0x010a
        /*06c2*/ 	.byte	0xff
	.zero		1


	//   ....[93]....
        /*06c4*/ 	.word	0x00007130
        /*06c8*/ 	.word	0x000000ff
        /*06cc*/ 	.word	0x00000000
        /*06d0*/ 	.short	0x0101
        /*06d2*/ 	.byte	0x04
	.zero		1


	//   ....[94]....
        /*06d4*/ 	.word	0x00007650
        /*06d8*/ 	.word	0x00000000
        /*06dc*/ 	.word	0x00000000
        /*06e0*/ 	.short	0x0101
        /*06e2*/ 	.byte	0xff
	.zero		1


	//   ....[95]....
        /*06e4*/ 	.word	0x00007900
        /*06e8*/ 	.word	0x000000ff
        /*06ec*/ 	.word	0x00000000
        /*06f0*/ 	.short	0x0101
        /*06f2*/ 	.byte	0x04
	.zero		1


	//   ....[96]....
        /*06f4*/ 	.word	0x00007920
        /*06f8*/ 	.word	0x00000000
        /*06fc*/ 	.word	0x00000110
        /*0700*/ 	.short	0x010a
        /*0702*/ 	.byte	0xff
	.zero		1


	//   ....[97]....
        /*0704*/ 	.word	0x00007980
        /*0708*/ 	.word	0x00000000
        /*070c*/ 	.word	0x00000030
        /*0710*/ 	.short	0x010a
        /*0712*/ 	.byte	0xff
	.zero		1


	//   ....[98]....
        /*0714*/ 	.word	0x000079e0
        /*0718*/ 	.word	0x00000000
        /*071c*/ 	.word	0x00000030
        /*0720*/ 	.short	0x010a
        /*0722*/ 	.byte	0xff
	.zero		1


	//   ....[99]....
        /*0724*/ 	.word	0x00007a30
        /*0728*/ 	.word	0x00000003
        /*072c*/ 	.word	0x000000a0
        /*0730*/ 	.short	0x010a
        /*0732*/ 	.byte	0xff
	.zero		1


	//   ....[100]....
        /*0734*/ 	.word	0x00007a90
        /*0738*/ 	.word	0x00000000
        /*073c*/ 	.word	0x00000000
        /*0740*/ 	.short	0x010a
        /*0742*/ 	.byte	0xff
	.zero		1


	//   ....[101]....
        /*0744*/ 	.word	0x00007af0
        /*0748*/ 	.word	0x00000000
        /*074c*/ 	.word	0x00000000
        /*0750*/ 	.short	0x010a
        /*0752*/ 	.byte	0xff
	.zero		1


	//   ....[102]....
        /*0754*/ 	.word	0x00007b50
        /*0758*/ 	.word	0x00000000
        /*075c*/ 	.word	0x00000000
        /*0760*/ 	.short	0x010a
        /*0762*/ 	.byte	0xff
	.zero		1


	//   ....[103]....
        /*0764*/ 	.word	0x00007bb0
        /*0768*/ 	.word	0x00000000
        /*076c*/ 	.word	0x00000000
        /*0770*/ 	.short	0x010a
        /*0772*/ 	.byte	0xff
	.zero		1


	//   ....[104]....
        /*0774*/ 	.word	0x00007c10
        /*0778*/ 	.word	0x00000000
        /*077c*/ 	.word	0x00000000
        /*0780*/ 	.short	0x010a
        /*0782*/ 	.byte	0xff
	.zero		1


	//   ....[105]....
        /*0784*/ 	.word	0x00007c60
        /*0788*/ 	.word	0x00000002
        /*078c*/ 	.word	0x00000100
        /*0790*/ 	.short	0x010a
        /*0792*/ 	.byte	0xff
	.zero		1


	//   ....[106]....
        /*0794*/ 	.word	0x00007cc0
        /*0798*/ 	.word	0x00000002
        /*079c*/ 	.word	0x000000b0
        /*07a0*/ 	.short	0x010a
        /*07a2*/ 	.byte	0xff
	.zero		1


	//   ....[107]....
        /*07a4*/ 	.word	0x00007d10
        /*07a8*/ 	.word	0x00000002
        /*07ac*/ 	.word	0x000000a0
        /*07b0*/ 	.short	0x010a
        /*07b2*/ 	.byte	0xff
	.zero		1


	//   ....[108]....
        /*07b4*/ 	.word	0x00007d70
        /*07b8*/ 	.word	0x00000000
        /*07bc*/ 	.word	0x000000b0
        /*07c0*/ 	.short	0x010a
        /*07c2*/ 	.byte	0xff
	.zero		1


	//   ....[109]....
        /*07c4*/ 	.word	0x00007dc0
        /*07c8*/ 	.word	0x00000000
        /*07cc*/ 	.word	0x000000a0
        /*07d0*/ 	.short	0x010a
        /*07d2*/ 	.byte	0xff
	.zero		1


	//   ....[110]....
        /*07d4*/ 	.word	0x00007e20
        /*07d8*/ 	.word	0x00000002
        /*07dc*/ 	.word	0x000000e0
        /*07e0*/ 	.short	0x010a
        /*07e2*/ 	.byte	0xff
	.zero		1


	//   ....[111]....
        /*07e4*/ 	.word	0x00007e80
        /*07e8*/ 	.word	0x00000000
        /*07ec*/ 	.word	0x00000000
        /*07f0*/ 	.short	0x010a
        /*07f2*/ 	.byte	0xff
	.zero		1


	//   ....[112]....
        /*07f4*/ 	.word	0x00007ee0
        /*07f8*/ 	.word	0x00000000
        /*07fc*/ 	.word	0x00000000
        /*0800*/ 	.short	0x010a
        /*0802*/ 	.byte	0xff
	.zero		1


	//   ....[113]....
        /*0804*/ 	.word	0x00007f40
        /*0808*/ 	.word	0x00000000
        /*080c*/ 	.word	0x00000000
        /*0810*/ 	.short	0x010a
        /*0812*/ 	.byte	0xff
	.zero		1


	//   ....[114]....
        /*0814*/ 	.word	0x00007fa0
        /*0818*/ 	.word	0x00000000
        /*081c*/ 	.word	0x00000000
        /*0820*/ 	.short	0x010a
        /*0822*/ 	.byte	0xff
	.zero		1


	//   ....[115]....
        /*0824*/ 	.word	0x00008000
        /*0828*/ 	.word	0x00000000
        /*082c*/ 	.word	0x00000000
        /*0830*/ 	.short	0x010a
        /*0832*/ 	.byte	0xff
	.zero		1


	//   ....[116]....
        /*0834*/ 	.word	0x00008050
        /*0838*/ 	.word	0x00000008
        /*083c*/ 	.word	0x000000a0
        /*0840*/ 	.short	0x010a
        /*0842*/ 	.byte	0xff
	.zero		1


	//   ....[117]....
        /*0844*/ 	.word	0x000080b0
        /*0848*/ 	.word	0x00000000
        /*084c*/ 	.word	0x00000098
        /*0850*/ 	.short	0x010a
        /*0852*/ 	.byte	0xff
	.zero		1


	//   ....[118]....
        /*0854*/ 	.word	0x00008110
        /*0858*/ 	.word	0x00000000
        /*085c*/ 	.word	0x00000078
        /*0860*/ 	.short	0x010a
        /*0862*/ 	.byte	0xff
	.zero		1


	//   ....[119]....
        /*0864*/ 	.word	0x00008170
        /*0868*/ 	.word	0x00000002
        /*086c*/ 	.word	0x00000078
        /*0870*/ 	.short	0x010a
        /*0872*/ 	.byte	0xff
	.zero		1


	//   ....[120]....
        /*0874*/ 	.word	0x000081d0
        /*0878*/ 	.word	0x00000000
        /*087c*/ 	.word	0x00000000
        /*0880*/ 	.short	0x010a
        /*0882*/ 	.byte	0xff
	.zero		1


	//   ....[121]....
        /*0884*/ 	.word	0x00008230
        /*0888*/ 	.word	0x00000000
        /*088c*/ 	.word	0x00000000
        /*0890*/ 	.short	0x010a
        /*0892*/ 	.byte	0xff
	.zero		1


	//   ....[122]....
        /*0894*/ 	.word	0x00008280
        /*0898*/ 	.word	0x00000000
        /*089c*/ 	.word	0x000000a0
        /*08a0*/ 	.short	0x010a
        /*08a2*/ 	.byte	0xff
	.zero		1


	//   ....[123]....
        /*08a4*/ 	.word	0x000082d0
        /*08a8*/ 	.word	0x00000002
        /*08ac*/ 	.word	0x00000060
        /*08b0*/ 	.short	0x010a
        /*08b2*/ 	.byte	0xff
	.zero		1


	//   ....[124]....
        /*08b4*/ 	.word	0x00008320
        /*08b8*/ 	.word	0x00000048
        /*08bc*/ 	.word	0x000000c0
        /*08c0*/ 	.short	0x010a
        /*08c2*/ 	.byte	0xff
	.zero		1


	//   ....[125]....
        /*08c4*/ 	.word	0x00008370
        /*08c8*/ 	.word	0x00000002
        /*08cc*/ 	.word	0x00000060
        /*08d0*/ 	.short	0x010a
        /*08d2*/ 	.byte	0xff
	.zero		1


	//----- nvinfo : EIATTR_NUM_MBARRIERS
	.align		4
.L_47:
        /*08d4*/ 	.byte	0x03, 0x38
        /*08d6*/ 	.short	0x0024


	//----- nvinfo : EIATTR_EXIT_INSTR_OFFSETS
	.align		4
        /*08d8*/ 	.byte	0x04, 0x1c
        /*08da*/ 	.short	(.L_49 - .L_48)


	//   ....[0]....
.L_48:
        /*08dc*/ 	.word	0x00002be0


	//   ....[1]....
        /*08e0*/ 	.word	0x000030d0


	//   ....[2]....
        /*08e4*/ 	.word	0x00003130


	//   ....[3]....
        /*08e8*/ 	.word	0x00004260


	//   ....[4]....
        /*08ec*/ 	.word	0x00005300


	//   ....[5]....
        /*08f0*/ 	.word	0x00005340


	//   ....[6]....
        /*08f4*/ 	.word	0x000077f0


	//   ....[7]....
        /*08f8*/ 	.word	0x00007870


	//   ....[8]....
        /*08fc*/ 	.word	0x000078a0


	//   ....[9]....
        /*0900*/ 	.word	0x00007910


	//----- nvinfo : EIATTR_MAX_THREADS
	.align		4
.L_49:
        /*0904*/ 	.byte	0x04, 0x05
        /*0906*/ 	.short	(.L_51 - .L_50)
.L_50:
        /*0908*/ 	.word	0x00000100
        /*090c*/ 	.word	0x00000001
        /*0910*/ 	.word	0x00000001


	//----- nvinfo : EIATTR_CRS_STACK_SIZE
	.align		4
.L_51:
        /*0914*/ 	.byte	0x04, 0x1e
        /*0916*/ 	.short	(.L_53 - .L_52)
.L_52:
        /*0918*/ 	.word	0x00000000


	//----- nvinfo : EIATTR_CBANK_PARAM_SIZE
	.align		4
.L_53:
        /*091c*/ 	.byte	0x03, 0x19
        /*091e*/ 	.short	0x0800


	//----- nvinfo : EIATTR_PARAM_CBANK
	.align		4
        /*0920*/ 	.byte	0x04, 0x0a
        /*0922*/ 	.short	(.L_55 - .L_54)
	.align		4
.L_54:
        /*0924*/ 	.word	index@(.nv.constant0._ZN7cutlass13device_kernelINS_4gemm6kernel13GemmUniversalIN4cute5tupleIJiiiiEEENS1_10collective13CollectiveMmaINS1_35MainloopSm100TmaUmmaWarpSpecializedILi6ELi2ELi4ENS5_IJNS4_1CILi2EEENSA_ILi1EEESC_EEEEENS5_IJNSA_ILi64EEESF_SF_EEEfNS5_IJlSC_lEEEfSH_NS4_8TiledMMAINS4_8MMA_AtomIJNS4_17SM100_MMA_TF32_SSINS_10tfloat32_tESL_fLi64ELi64ELNS4_4UMMA5MajorE0ELSN_0ELNSM_7ScaleInE0ELSO_0EEEEEENS4_6LayoutINS5_IJSC_SC_SC_EEENS5_IJNSA_ILi0EEEST_ST_EEEEENS5_IJNS4_10UnderscoreESW_SW_EEEEENS4_13SM90_TMA_LOADENS4_14ComposedLayoutINS4_7SwizzleILi3ELi4ELi3EEENS4_18smem_ptr_flag_bitsILi32EEENSR_INS5_IJNSA_ILi8EEENSA_ILi32EEEEEENS5_IJS16_SC_EEEEEEEvNS4_8identityENS4_23SM90_TMA_LOAD_MULTICASTES1A_vS1B_EENS_8epilogue10collective18CollectiveEpilogueINS1E_23Sm100TmaWarpSpecializedILi3ELi2ELi16ELb1ELb0EEEJSG_NS5_IJNSR_ISF_SC_EENSR_IS16_SC_EEEEEfSH_fSH_NS1E_6fusion15FusionCallbacksIS1I_NS1M_17LinearCombinationIffffLNS_15FloatRoundStyleE2EEESG_S1L_JEEENS4_5SM1004TMEM4LOAD26SM100_TMEM_LOAD_16dp128b8xESZ_S1A_NS4_17SM75_U32x4_LDSM_NENS4_14SM90_TMA_STOREES1A_NS4_17SM90_U32x4_STSM_NENS4_39AutoVectorizingCopyWithAssumedAlignmentILi128EEEEEEvvEEEEvNT_6ParamsE)
        /*0928*/ 	.short	0x0380
        /*092a*/ 	.short	0x0800


	//----- nvinfo : EIATTR_SW_WAR
	.align		4
.L_55:
        /*092c*/ 	.byte	0x04, 0x36
        /*092e*/ 	.short	(.L_57 - .L_56)
.L_56:
        /*0930*/ 	.word	0x00000008
.L_57:


//--------------------- .nv.callgraph             --------------------------
	.section	.nv.callgraph,"",@"SHT_CUDA_CALLGRAPH"
	.align	4
	.sectionentsize	8
	.align		4
        /*0000*/ 	.word	0x00000000
	.align		4
        /*0004*/ 	.word	0xffffffff
	.align		4
        /*0008*/ 	.word	index@(_ZN7cutlass13device_kernelINS_4gemm6kernel13GemmUniversalIN4cute5tupleIJiiiiEEENS1_10collective13CollectiveMmaINS1_35MainloopSm100TmaUmmaWarpSpecializedILi6ELi2ELi4ENS5_IJNS4_1CILi2EEENSA_ILi1EEESC_EEEEENS5_IJNSA_ILi64EEESF_SF_EEEfNS5_IJlSC_lEEEfSH_NS4_8TiledMMAINS4_8MMA_AtomIJNS4_17SM100_MMA_TF32_SSINS_10tfloat32_tESL_fLi64ELi64ELNS4_4UMMA5MajorE0ELSN_0ELNSM_7ScaleInE0ELSO_0EEEEEENS4_6LayoutINS5_IJSC_SC_SC_EEENS5_IJNSA_ILi0EEEST_ST_EEEEENS5_IJNS4_10UnderscoreESW_SW_EEEEENS4_13SM90_TMA_LOADENS4_14ComposedLayoutINS4_7SwizzleILi3ELi4ELi3EEENS4_18smem_ptr_flag_bitsILi32EEENSR_INS5_IJNSA_ILi8EEENSA_ILi32EEEEEENS5_IJS16_SC_EEEEEEEvNS4_8identityENS4_23SM90_TMA_LOAD_MULTICASTES1A_vS1B_EENS_8epilogue10collective18CollectiveEpilogueINS1E_23Sm100TmaWarpSpecializedILi3ELi2ELi16ELb1ELb0EEEJSG_NS5_IJNSR_ISF_SC_EENSR_IS16_SC_EEEEEfSH_fSH_NS1E_6fusion15FusionCallbacksIS1I_NS1M_17LinearCombinationIffffLNS_15FloatRoundStyleE2EEESG_S1L_JEEENS4_5SM1004TMEM4LOAD26SM100_TMEM_LOAD_16dp128b8xESZ_S1A_NS4_17SM75_U32x4_LDSM_NENS4_14SM90_TMA_STOREES1A_NS4_17SM90_U32x4_STSM_NENS4_39AutoVectorizingCopyWithAssumedAlignmentILi128EEEEEEvvEEEEvNT_6ParamsE)
	.align		4
        /*000c*/ 	.word	index@(__assertfail)
	.align		4
        /*0010*/ 	.word	0x00000000
	.align		4
        /*0014*/ 	.word	0xfffffffe
	.align		4
        /*0018*/ 	.word	0x00000000
	.align		4
        /*001c*/ 	.word	0xfffffffd
	.align		4
        /*0020*/ 	.word	0x00000000
	.align		4
        /*0024*/ 	.word	0xfffffffc


//--------------------- .nv.constant4             --------------------------
	.section	.nv.constant4,"a",@progbits
	.align	8
	.align		8
.nv.constant4:
        /*0000*/ 	.dword	__assertfail
	.align		8
        /*0008*/ 	.dword	__unnamed_1
	.align		8
        /*0010*/ 	.dword	__unnamed_2
	.align		8
        /*0018*/ 	.dword	_ZN40_INTERNAL_d5d40395_4_k_cu_b1ba1a5e_240014cuda3std3__45__cpo5beginE
	.align		8
        /*0020*/ 	.dword	_ZN40_INTERNAL_d5d40395_4_k_cu_b1ba1a5e_240014cuda3std3__45__cpo3endE
	.align		8
        /*0028*/ 	.dword	_ZN40_INTERNAL_d5d40395_4_k_cu_b1ba1a5e_240014cuda3std3__45__cpo6cbeginE
	.align		8
        /*0030*/ 	.dword	_ZN40_INTERNAL_d5d40395_4_k_cu_b1ba1a5e_240014cuda3std3__45__cpo4cendE
	.align		8
        /*0038*/ 	.dword	_ZN40_INTERNAL_d5d40395_4_k_cu_b1ba1a5e_240014cuda3std3__442_GLOBAL__N__d5d40395_4_k_cu_b1ba1a5e_240016ignoreE
	.align		8
        /*0040*/ 	.dword	_ZN40_INTERNAL_d5d40395_4_k_cu_b1ba1a5e_240014cuda3std3__419piecewise_constructE
	.align		8
        /*0048*/ 	.dword	_ZN40_INTERNAL_d5d40395_4_k_cu_b1ba1a5e_240014cuda3std3__48in_placeE
	.align		8
        /*0050*/ 	.dword	_ZN40_INTERNAL_d5d40395_4_k_cu_b1ba1a5e_240014cuda3std6ranges3__45__cpo4swapE
	.align		8
        /*0058*/ 	.dword	_ZN40_INTERNAL_d5d40395_4_k_cu_b1ba1a5e_240014cuda3std6ranges3__45__cpo9iter_moveE
	.align		8
        /*0060*/ 	.dword	_ZN40_INTERNAL_d5d40395_4_k_cu_b1ba1a5e_240014cute7productE
	.align		8
        /*0068*/ 	.dword	_ZN40_INTERNAL_d5d40395_4_k_cu_b1ba1a5e_240014cute1_E
	.align		8
        /*0070*/ 	.dword	$str$25
	.align		8
        /*0078*/ 	.dword	$str$26
	.align		8
        /*0080*/ 	.dword	$str$27
	.align		8
        /*0088*/ 	.dword	$str$28


//--------------------- .text._ZN7cutlass13device_kernelINS_4gemm6kernel13GemmUniversalIN4cute5tupleIJiiiiEEENS1_10collective13CollectiveMmaINS1_35MainloopSm100TmaUmmaWarpSpecializedILi6ELi2ELi4ENS5_IJNS4_1CILi2EEENSA_ILi1EEESC_EEEEENS5_IJNSA_ILi64EEESF_SF_EEEfNS5_IJlSC_lEEEfSH_NS4_8TiledMMAINS4_8MMA_AtomIJNS4_17SM100_MMA_TF32_SSINS_10tfloat32_tESL_fLi64ELi64ELNS4_4UMMA5MajorE0ELSN_0ELNSM_7ScaleInE0ELSO_0EEEEEENS4_6LayoutINS5_IJSC_SC_SC_EEENS5_IJNSA_ILi0EEEST_ST_EEEEENS5_IJNS4_10UnderscoreESW_SW_EEEEENS4_13SM90_TMA_LOADENS4_14ComposedLayoutINS4_7SwizzleILi3ELi4ELi3EEENS4_18smem_ptr_flag_bitsILi32EEENSR_INS5_IJNSA_ILi8EEENSA_ILi32EEEEEENS5_IJS16_SC_EEEEEEEvNS4_8identityENS4_23SM90_TMA_LOAD_MULTICASTES1A_vS1B_EENS_8epilogue10collective18CollectiveEpilogueINS1E_23Sm100TmaWarpSpecializedILi3ELi2ELi16ELb1ELb0EEEJSG_NS5_IJNSR_ISF_SC_EENSR_IS16_SC_EEEEEfSH_fSH_NS1E_6fusion15FusionCallbacksIS1I_NS1M_17LinearCombinationIffffLNS_15FloatRoundStyleE2EEESG_S1L_JEEENS4_5SM1004TMEM4LOAD26SM100_TMEM_LOAD_16dp128b8xESZ_S1A_NS4_17SM75_U32x4_LDSM_NENS4_14SM90_TMA_STOREES1A_NS4_17SM90_U32x4_STSM_NENS4_39AutoVectorizingCopyWithAssumedAlignmentILi128EEEEEEvvEEEEvNT_6ParamsE --------------------------
	.section	.text._ZN7cutlass13device_kernelINS_4gemm6kernel13GemmUniversalIN4cute5tupleIJiiiiEEENS1_10collective13CollectiveMmaINS1_35MainloopSm100TmaUmmaWarpSpecializedILi6ELi2ELi4ENS5_IJNS4_1CILi2EEENSA_ILi1EEESC_EEEEENS5_IJNSA_ILi64EEESF_SF_EEEfNS5_IJlSC_lEEEfSH_NS4_8TiledMMAINS4_8MMA_AtomIJNS4_17SM100_MMA_TF32_SSINS_10tfloat32_tESL_fLi64ELi64ELNS4_4UMMA5MajorE0ELSN_0ELNSM_7ScaleInE0ELSO_0EEEEEENS4_6LayoutINS5_IJSC_SC_SC_EEENS5_IJNSA_ILi0EEEST_ST_EEEEENS5_IJNS4_10UnderscoreESW_SW_EEEEENS4_13SM90_TMA_LOADENS4_14ComposedLayoutINS4_7SwizzleILi3ELi4ELi3EEENS4_18smem_ptr_flag_bitsILi32EEENSR_INS5_IJNSA_ILi8EEENSA_ILi32EEEEEENS5_IJS16_SC_EEEEEEEvNS4_8identityENS4_23SM90_TMA_LOAD_MULTICASTES1A_vS1B_EENS_8epilogue10collective18CollectiveEpilogueINS1E_23Sm100TmaWarpSpecializedILi3ELi2ELi16ELb1ELb0EEEJSG_NS5_IJNSR_ISF_SC_EENSR_IS16_SC_EEEEEfSH_fSH_NS1E_6fusion15FusionCallbacksIS1I_NS1M_17LinearCombinationIffffLNS_15FloatRoundStyleE2EEESG_S1L_JEEENS4_5SM1004TMEM4LOAD26SM100_TMEM_LOAD_16dp128b8xESZ_S1A_NS4_17SM75_U32x4_LDSM_NENS4_14SM90_TMA_STOREES1A_NS4_17SM90_U32x4_STSM_NENS4_39AutoVectorizingCopyWithAssumedAlignmentILi128EEEEEEvvEEEEvNT_6ParamsE,"ax",@progbits
	.align	128
.text._ZN7cutlass13device_kernelINS_4gemm6kernel13GemmUniversalIN4cute5tupleIJiiiiEEENS1_10collective13CollectiveMmaINS1_35MainloopSm100TmaUmmaWarpSpecializedILi6ELi2ELi4ENS5_IJNS4_1CILi2EEENSA_ILi1EEESC_EEEEENS5_IJNSA_ILi64EEESF_SF_EEEfNS5_IJlSC_lEEEfSH_NS4_8TiledMMAINS4_8MMA_AtomIJNS4_17SM100_MMA_TF32_SSINS_10tfloat32_tESL_fLi64ELi64ELNS4_4UMMA5MajorE0ELSN_0ELNSM_7ScaleInE0ELSO_0EEEEEENS4_6LayoutINS5_IJSC_SC_SC_EEENS5_IJNSA_ILi0EEEST_ST_EEEEENS5_IJNS4_10UnderscoreESW_SW_EEEEENS4_13SM90_TMA_LOADENS4_14ComposedLayoutINS4_7SwizzleILi3ELi4ELi3EEENS4_18smem_ptr_flag_bitsILi32EEENSR_INS5_IJNSA_ILi8EEENSA_ILi32EEEEEENS5_IJS16_SC_EEEEEEEvNS4_8identityENS4_23SM90_TMA_LOAD_MULTICASTES1A_vS1B_EENS_8epilogue10collective18CollectiveEpilogueINS1E_23Sm100TmaWarpSpecializedILi3ELi2ELi16ELb1ELb0EEEJSG_NS5_IJNSR_ISF_SC_EENSR_IS16_SC_EEEEEfSH_fSH_NS1E_6fusion15FusionCallbacksIS1I_NS1M_17LinearCombinationIffffLNS_15FloatRoundStyleE2EEESG_S1L_JEEENS4_5SM1004TMEM4LOAD26SM100_TMEM_LOAD_16dp128b8xESZ_S1A_NS4_17SM75_U32x4_LDSM_NENS4_14SM90_TMA_STOREES1A_NS4_17SM90_U32x4_STSM_NENS4_39AutoVectorizingCopyWithAssumedAlignmentILi128EEEEEEvvEEEEvNT_6ParamsE:
        .type           _ZN7cutlass13device_kernelINS_4gemm6kernel13GemmUniversalIN4cute5tupleIJiiiiEEENS1_10collective13CollectiveMmaINS1_35MainloopSm100TmaUmmaWarpSpecializedILi6ELi2ELi4ENS5_IJNS4_1CILi2EEENSA_ILi1EEESC_EEEEENS5_IJNSA_ILi64EEESF_SF_EEEfNS5_IJlSC_lEEEfSH_NS4_8TiledMMAINS4_8MMA_AtomIJNS4_17SM100_MMA_TF32_SSINS_10tfloat32_tESL_fLi64ELi64ELNS4_4UMMA5MajorE0ELSN_0ELNSM_7ScaleInE0ELSO_0EEEEEENS4_6LayoutINS5_IJSC_SC_SC_EEENS5_IJNSA_ILi0EEEST_ST_EEEEENS5_IJNS4_10UnderscoreESW_SW_EEEEENS4_13SM90_TMA_LOADENS4_14ComposedLayoutINS4_7SwizzleILi3ELi4ELi3EEENS4_18smem_ptr_flag_bitsILi32EEENSR_INS5_IJNSA_ILi8EEENSA_ILi32EEEEEENS5_IJS16_SC_EEEEEEEvNS4_8identityENS4_23SM90_TMA_LOAD_MULTICASTES1A_vS1B_EENS_8epilogue10collective18CollectiveEpilogueINS1E_23Sm100TmaWarpSpecializedILi3ELi2ELi16ELb1ELb0EEEJSG_NS5_IJNSR_ISF_SC_EENSR_IS16_SC_EEEEEfSH_fSH_NS1E_6fusion15FusionCallbacksIS1I_NS1M_17LinearCombinationIffffLNS_15FloatRoundStyleE2EEESG_S1L_JEEENS4_5SM1004TMEM4LOAD26SM100_TMEM_LOAD_16dp128b8xESZ_S1A_NS4_17SM75_U32x4_LDSM_NENS4_14SM90_TMA_STOREES1A_NS4_17SM90_U32x4_STSM_NENS4_39AutoVectorizingCopyWithAssumedAlignmentILi128EEEEEEvvEEEEvNT_6ParamsE,@function
        .size           _ZN7cutlass13device_kernelINS_4gemm6kernel13GemmUniversalIN4cute5tupleIJiiiiEEENS1_10collective13CollectiveMmaINS1_35MainloopSm100TmaUmmaWarpSpecializedILi6ELi2ELi4ENS5_IJNS4_1CILi2EEENSA_ILi1EEESC_EEEEENS5_IJNSA_ILi64EEESF_SF_EEEfNS5_IJlSC_lEEEfSH_NS4_8TiledMMAINS4_8MMA_AtomIJNS4_17SM100_MMA_TF32_SSINS_10tfloat32_tESL_fLi64ELi64ELNS4_4UMMA5MajorE0ELSN_0ELNSM_7ScaleInE0ELSO_0EEEEEENS4_6LayoutINS5_IJSC_SC_SC_EEENS5_IJNSA_ILi0EEEST_ST_EEEEENS5_IJNS4_10UnderscoreESW_SW_EEEEENS4_13SM90_TMA_LOADENS4_14ComposedLayoutINS4_7SwizzleILi3ELi4ELi3EEENS4_18smem_ptr_flag_bitsILi32EEENSR_INS5_IJNSA_ILi8EEENSA_ILi32EEEEEENS5_IJS16_SC_EEEEEEEvNS4_8identityENS4_23SM90_TMA_LOAD_MULTICASTES1A_vS1B_EENS_8epilogue10collective18CollectiveEpilogueINS1E_23Sm100TmaWarpSpecializedILi3ELi2ELi16ELb1ELb0EEEJSG_NS5_IJNSR_ISF_SC_EENSR_IS16_SC_EEEEEfSH_fSH_NS1E_6fusion15FusionCallbacksIS1I_NS1M_17LinearCombinationIffffLNS_15FloatRoundStyleE2EEESG_S1L_JEEENS4_5SM1004TMEM4LOAD26SM100_TMEM_LOAD_16dp128b8xESZ_S1A_NS4_17SM75_U32x4_LDSM_NENS4_14SM90_TMA_STOREES1A_NS4_17SM90_U32x4_STSM_NENS4_39AutoVectorizingCopyWithAssumedAlignmentILi128EEEEEEvvEEEEvNT_6ParamsE,(.L_x_167 - _ZN7cutlass13device_kernelINS_4gemm6kernel13GemmUniversalIN4cute5tupleIJiiiiEEENS1_10collective13CollectiveMmaINS1_35MainloopSm100TmaUmmaWarpSpecializedILi6ELi2ELi4ENS5_IJNS4_1CILi2EEENSA_ILi1EEESC_EEEEENS5_IJNSA_ILi64EEESF_SF_EEEfNS5_IJlSC_lEEEfSH_NS4_8TiledMMAINS4_8MMA_AtomIJNS4_17SM100_MMA_TF32_SSINS_10tfloat32_tESL_fLi64ELi64ELNS4_4UMMA5MajorE0ELSN_0ELNSM_7ScaleInE0ELSO_0EEEEEENS4_6LayoutINS5_IJSC_SC_SC_EEENS5_IJNSA_ILi0EEEST_ST_EEEEENS5_IJNS4_10UnderscoreESW_SW_EEEEENS4_13SM90_TMA_LOADENS4_14ComposedLayoutINS4_7SwizzleILi3ELi4ELi3EEENS4_18smem_ptr_flag_bitsILi32EEENSR_INS5_IJNSA_ILi8EEENSA_ILi32EEEEEENS5_IJS16_SC_EEEEEEEvNS4_8identityENS4_23SM90_TMA_LOAD_MULTICASTES1A_vS1B_EENS_8epilogue10collective18CollectiveEpilogueINS1E_23Sm100TmaWarpSpecializedILi3ELi2ELi16ELb1ELb0EEEJSG_NS5_IJNSR_ISF_SC_EENSR_IS16_SC_EEEEEfSH_fSH_NS1E_6fusion15FusionCallbacksIS1I_NS1M_17LinearCombinationIffffLNS_15FloatRoundStyleE2EEESG_S1L_JEEENS4_5SM1004TMEM4LOAD26SM100_TMEM_LOAD_16dp128b8xESZ_S1A_NS4_17SM75_U32x4_LDSM_NENS4_14SM90_TMA_STOREES1A_NS4_17SM90_U32x4_STSM_NENS4_39AutoVectorizingCopyWithAssumedAlignmentILi128EEEEEEvvEEEEvNT_6ParamsE)
        .other          _ZN7cutlass13device_kernelINS_4gemm6kernel13GemmUniversalIN4cute5tupleIJiiiiEEENS1_10collective13CollectiveMmaINS1_35MainloopSm100TmaUmmaWarpSpecializedILi6ELi2ELi4ENS5_IJNS4_1CILi2EEENSA_ILi1EEESC_EEEEENS5_IJNSA_ILi64EEESF_SF_EEEfNS5_IJlSC_lEEEfSH_NS4_8TiledMMAINS4_8MMA_AtomIJNS4_17SM100_MMA_TF32_SSINS_10tfloat32_tESL_fLi64ELi64ELNS4_4UMMA5MajorE0ELSN_0ELNSM_7ScaleInE0ELSO_0EEEEEENS4_6LayoutINS5_IJSC_SC_SC_EEENS5_IJNSA_ILi0EEEST_ST_EEEEENS5_IJNS4_10UnderscoreESW_SW_EEEEENS4_13SM90_TMA_LOADENS4_14ComposedLayoutINS4_7SwizzleILi3ELi4ELi3EEENS4_18smem_ptr_flag_bitsILi32EEENSR_INS5_IJNSA_ILi8EEENSA_ILi32EEEEEENS5_IJS16_SC_EEEEEEEvNS4_8identityENS4_23SM90_TMA_LOAD_MULTICASTES1A_vS1B_EENS_8epilogue10collective18CollectiveEpilogueINS1E_23Sm100TmaWarpSpecializedILi3ELi2ELi16ELb1ELb0EEEJSG_NS5_IJNSR_ISF_SC_EENSR_IS16_SC_EEEEEfSH_fSH_NS1E_6fusion15FusionCallbacksIS1I_NS1M_17LinearCombinationIffffLNS_15FloatRoundStyleE2EEESG_S1L_JEEENS4_5SM1004TMEM4LOAD26SM100_TMEM_LOAD_16dp128b8xESZ_S1A_NS4_17SM75_U32x4_LDSM_NENS4_14SM90_TMA_STOREES1A_NS4_17SM90_U32x4_STSM_NENS4_39AutoVectorizingCopyWithAssumedAlignmentILi128EEEEEEvvEEEEvNT_6ParamsE,@"STO_CUDA_ENTRY STV_DEFAULT"
_ZN7cutlass13device_kernelINS_4gemm6kernel13GemmUniversalIN4cute5tupleIJiiiiEEENS1_10collective13CollectiveMmaINS1_35MainloopSm100TmaUmmaWarpSpecializedILi6ELi2ELi4ENS5_IJNS4_1CILi2EEENSA_ILi1EEESC_EEEEENS5_IJNSA_ILi64EEESF_SF_EEEfNS5_IJlSC_lEEEfSH_NS4_8TiledMMAINS4_8MMA_AtomIJNS4_17SM100_MMA_TF32_SSINS_10tfloat32_tESL_fLi64ELi64ELNS4_4UMMA5MajorE0ELSN_0ELNSM_7ScaleInE0ELSO_0EEEEEENS4_6LayoutINS5_IJSC_SC_SC_EEENS5_IJNSA_ILi0EEEST_ST_EEEEENS5_IJNS4_10UnderscoreESW_SW_EEEEENS4_13SM90_TMA_LOADENS4_14ComposedLayoutINS4_7SwizzleILi3ELi4ELi3EEENS4_18smem_ptr_flag_bitsILi32EEENSR_INS5_IJNSA_ILi8EEENSA_ILi32EEEEEENS5_IJS16_SC_EEEEEEEvNS4_8identityENS4_23SM90_TMA_LOAD_MULTICASTES1A_vS1B_EENS_8epilogue10collective18CollectiveEpilogueINS1E_23Sm100TmaWarpSpecializedILi3ELi2ELi16ELb1ELb0EEEJSG_NS5_IJNSR_ISF_SC_EENSR_IS16_SC_EEEEEfSH_fSH_NS1E_6fusion15FusionCallbacksIS1I_NS1M_17LinearCombinationIffffLNS_15FloatRoundStyleE2EEESG_S1L_JEEENS4_5SM1004TMEM4LOAD26SM100_TMEM_LOAD_16dp128b8xESZ_S1A_NS4_17SM75_U32x4_LDSM_NENS4_14SM90_TMA_STOREES1A_NS4_17SM90_U32x4_STSM_NENS4_39AutoVectorizingCopyWithAssumedAlignmentILi128EEEEEEvvEEEEvNT_6ParamsE:
[----:B------:R-:W1:Y:S01]  /*0000*/  LDC R1, c[0x0][0x37c] ;  /* 0x0000df00ff017b82 */ /* 0x000e620000000800 */
[----:B------:R-:W2:Y:S01]  /*0010*/  S2R R63, SR_TID.X ;  /* 0x00000000003f7919 */ /* 0x000ea20000002100 */
[----:B------:R-:W3:Y:S01]  /*0020*/  LDCU.64 UR8, c[0x0][0x890] ;  /* 0x00011200ff0877ac */ /* 0x000ee20008000a00 */
[----:B------:R-:W-:Y:S02]  /*0030*/  PRMT R52, RZ, 0x7610, R52 ;  /* 0x00007610ff347816 */ /* 0x000fe40000000034 */
[----:B------:R-:W-:Y:S01]  /*0040*/  ELECT P3, URZ, PT ;  /* 0x0000000000ff782f */ /* 0x000fe20003860000 */
[----:B---3--:R-:W-:-:S04]  /*0050*/  UISETP.NE.U32.AND UP0, UPT, UR8, URZ, UPT ;  /* 0x000000ff0800728c */ /* 0x008fc8000bf05070 */
[----:B------:R-:W-:Y:S01]  /*0060*/  UISETP.NE.AND.EX UP0, UPT, UR9, URZ, UPT, UP0 ;  /* 0x000000ff0900728c */ /* 0x000fe2000bf05300 */
[----:B--2---:R-:W-:-:S05]  /*0070*/  SHF.R.U32.HI R53, RZ, 0x5, R63 ;  /* 0x00000005ff357819 */ /* 0x004fca000001163f */
[----:B------:R-:W2:Y:S02]  /*0080*/  SHFL.IDX PT, R0, R53, RZ, 0x1f ;  /* 0x00001fff35007589 */ /* 0x000ea400000e0000 */
[----:B--2---:R-:W-:Y:S01]  /*0090*/  R2UR UR18, R0 ;  /* 0x00000000001272ca */ /* 0x004fe200000e0000 */
[----:B-1----:R-:W-:-:S14]  /*00a0*/  BRA.U UP0, `(.L_x_0) ;  /* 0x0000000100307547 */ /* 0x002fdc000b800000 */
[----:B------:R-:W1:Y:S02]  /*00b0*/  LDCU.64 UR4, c[0x0][0x888] ;  /* 0x00011100ff0477ac */ /* 0x000e640008000a00 */
[----:B-1----:R-:W-:-:S04]  /*00c0*/  UISETP.NE.U32.AND UP0, UPT, UR4, URZ, UPT ;  /* 0x000000ff0400728c */ /* 0x002fc8000bf05070 */
[----:B------:R-:W-:-:S09]  /*00d0*/  UISETP.NE.AND.EX UP0, UPT, UR5, URZ, UPT, UP0 ;  /* 0x000000ff0500728c */ /* 0x000fd2000bf05300 */
[----:B------:R-:W-:Y:S05]  /*00e0*/  BRA.U !UP0, `(.L_x_1) ;  /* 0x0000000108147547 */ /* 0x000fea000b800000 */
[----:B------:R-:W1:Y:S01]  /*00f0*/  LDC.64 R26, c[0x0][0x888] ;  /* 0x00022200ff1a7b82 */ /* 0x000e620000000a00 */
[----:B------:R-:W1:Y:S02]  /*0100*/  LDCU.64 UR4, c[0x0][0x358] ;  /* 0x00006b00ff0477ac */ /* 0x000e640008000a00 */
[----:B-1----:R1:W5:Y:S01]  /*0110*/  LDG.E R26, desc[UR4][R26.64] ;  /* 0x000000041a1a7981 */ /* 0x002362000c1e1900 */
[----:B------:R-:W-:Y:S01]  /*0120*/  HFMA2 R52, -RZ, RZ, 0, 5.9604644775390625e-08 ;  /* 0x00000001ff347431 */ /* 0x000fe200000001ff */
[----:B------:R-:W-:Y:S05]  /*0130*/  BRA `(.L_x_0) ;  /* 0x00000000000c7947 */ /* 0x000fea0003800000 */
.L_x_1:
[----:B------:R-:W1:Y:S01]  /*0140*/  LDCU UR4, c[0x0][0x880] ;  /* 0x00011000ff0477ac */ /* 0x000e620008000800 */
[----:B------:R-:W-:Y:S01]  /*0150*/  HFMA2 R52, -RZ, RZ, 0, 5.9604644775390625e-08 ;  /* 0x00000001ff347431 */ /* 0x000fe200000001ff */
[----:B-1----:R-:W-:-:S07]  /*0160*/  MOV R26, UR4 ;  /* 0x00000004001a7c02 */ /* 0x002fce0008000f00 */
.L_x_0:
[----:B------:R-:W2:Y:S02]  /*0170*/  LDCU.64 UR4, c[0x0][0x8b0] ;  /* 0x00011600ff0477ac */ /* 0x000ea40008000a00 */
[----:B--2---:R-:W-:-:S04]  /*0180*/  UISETP.NE.U32.AND UP0, UPT, UR4, URZ, UPT ;  /* 0x000000ff0400728c */ /* 0x004fc8000bf05070 */
[----:B------:R-:W-:-:S09]  /*0190*/  UISETP.NE.AND.EX UP0, UPT, UR5, URZ, UPT, UP0 ;  /* 0x000000ff0500728c */ /* 0x000fd2000bf05300 */
[----:B------:R-:W-:Y:S05]  /*01a0*/  BRA.U UP0, `(.L_x_2) ;  /* 0x0000000100287547 */ /* 0x000fea000b800000 */
[----:B------:R-:W2:Y:S02]  /*01b0*/  LDCU.64 UR4, c[0x0][0x8a8] ;  /* 0x00011500ff0477ac */ /* 0x000ea40008000a00 */
[----:B--2---:R-:W-:-:S04]  /*01c0*/  UISETP.NE.U32.AND UP0, UPT, UR4, URZ, UPT ;  /* 0x000000ff0400728c */ /* 0x004fc8000bf05070 */
[----:B------:R-:W-:-:S09]  /*01d0*/  UISETP.NE.AND.EX UP0, UPT, UR5, URZ, UPT, UP0 ;  /* 0x000000ff0500728c */ /* 0x000fd2000bf05300 */
[----:B------:R-:W-:Y:S05]  /*01e0*/  BRA.U !UP0, `(.L_x_3) ;  /* 0x0000000108107547 */ /* 0x000fea000b800000 */
[----:B------:R-:W2:Y:S01]  /*01f0*/  LDC.64 R24, c[0x0][0x8a8] ;  /* 0x00022a00ff187b82 */ /* 0x000ea20000000a00 */
[----:B------:R-:W2:Y:S02]  /*0200*/  LDCU.64 UR4, c[0x0][0x358] ;  /* 0x00006b00ff0477ac */ /* 0x000ea40008000a00 */
[----:B--2---:R2:W5:Y:S01]  /*0210*/  LDG.E R24, desc[UR4][R24.64] ;  /* 0x0000000418187981 */ /* 0x004562000c1e1900 */
[----:B------:R-:W-:Y:S05]  /*0220*/  BRA `(.L_x_2) ;  /* 0x0000000000087947 */ /* 0x000fea0003800000 */
.L_x_3:
[----:B------:R-:W2:Y:S02]  /*0230*/  LDCU UR4, c[0x0][0x8a0] ;  /* 0x00011400ff0477ac */ /* 0x000ea40008000800 */
[----:B--2---:R-:W-:Y:S02]  /*0240*/  MOV R24, UR4 ;  /* 0x0000000400187c02 */ /* 0x004fe40008000f00 */
.L_x_2:
[----:B------:R-:W-:Y:S01]  /*0250*/  IMAD.U32 R0, RZ, RZ, UR18 ;  /* 0x00000012ff007e24 */ /* 0x000fe2000f8e00ff */
[----:B------:R-:W-:Y:S04]  /*0260*/  BSSY.RECONVERGENT B0, `(.L_x_4) ;  /* 0x000000c000007945 */ /* 0x000fe80003800200 */
[C---:B------:R-:W-:Y:S02]  /*0270*/  ISETP.NE.OR P1, PT, R0.reuse, 0x1, !P3 ;  /* 0x000000010000780c */ /* 0x040fe40005f25670 */
[----:B------:R-:W-:-:S11]  /*0280*/  ISETP.NE.OR P0, PT, R0, 0x3, !P3 ;  /* 0x000000030000780c */ /* 0x000fd60005f05670 */
[----:B------:R-:W-:Y:S05]  /*0290*/  @P1 BRA `(.L_x_5) ;  /* 0x0000000000201947 */ /* 0x000fea0003800000 */
[----:B------:R-:W3:Y:S02]  /*02a0*/  LDCU.64 UR4, c[0x0][0x348] ;  /* 0x00006900ff0477ac */ /* 0x000ee40008000a00 */
[----:B---3--:R-:W-:Y:S02]  /*02b0*/  UIADD3 UR6, UP1, UPT, UR4, 0x80, URZ ;  /* 0x0000008004067890 */ /* 0x008fe4000ff3e0ff */
[----:B------:R-:W-:Y:S02]  /*02c0*/  UIADD3 UR4, UP0, UPT, UR4, 0x180, URZ ;  /* 0x0000018004047890 */ /* 0x000fe4000ff1e0ff */
[----:B------:R-:W-:Y:S02]  /*02d0*/  UIADD3.X UR7, UPT, UPT, URZ, UR5, URZ, UP1, !UPT ;  /* 0x00000005ff077290 */ /* 0x000fe40008ffe4ff */
[----:B------:R-:W-:-:S07]  /*02e0*/  UIADD3.X UR5, UPT, UPT, URZ, UR5, URZ, UP0, !UPT ;  /* 0x00000005ff057290 */ /* 0x000fce00087fe4ff */
[----:B------:R3:W-:Y:S02]  /*02f0*/  UTMACCTL.PF [UR6] ;  /* 0x00000000060079b9 */ /* 0x0007e40008040000 */
[----:B------:R3:W-:Y:S02]  /*0300*/  UTMACCTL.PF [UR4] ;  /* 0x00000000040079b9 */ /* 0x0007e40008040000 */
[----:B---3--:R-:W-:Y:S01]  /*0310*/  NOP ;  /* 0x0000000000007918 */ /* 0x008fe20000000000 */
.L_x_5:
[----:B------:R-:W-:Y:S05]  /*0320*/  BSYNC.RECONVERGENT B0 ;  /* 0x0000000000007941 */ /* 0x000fea0003800200 */
.L_x_4:
[----:B------:R-:W-:Y:S04]  /*0330*/  BSSY.RECONVERGENT B0, `(.L_x_6) ;  /* 0x000000a000007945 */ /* 0x000fe80003800200 */
        /* <DEDUP_REMOVED lines=9> */
.L_x_7:
[----:B------:R-:W-:Y:S05]  /*03d0*/  BSYNC.RECONVERGENT B0 ;  /* 0x0000000000007941 */ /* 0x000fea0003800200 */
.L_x_6:
[----:B------:R-:W3:Y:S01]  /*03e0*/  LDCU.64 UR4, c[0x0][0x888] ;  /* 0x00011100ff0477ac */ /* 0x000ee20008000a00 */
[----:B------:R-:W-:Y:S02]  /*03f0*/  UISETP.EQ.U32.AND UP2, UPT, UR8, URZ, UPT ;  /* 0x000000ff0800728c */ /* 0x000fe4000bf42070 */
[----:B------:R-:W-:Y:S02]  /*0400*/  UPLOP3.LUT UP3, UPT, UPT, UPT, UPT, 0x80, 0x8 ;  /* 0x000000000008789c */ /* 0x000fe40003f6f070 */
[----:B---3--:R-:W-:-:S04]  /*0410*/  UISETP.NE.U32.AND UP0, UPT, UR4, URZ, UPT ;  /* 0x000000ff0400728c */ /* 0x008fc8000bf05070 */
[----:B------:R-:W-:-:S04]  /*0420*/  UISETP.NE.AND.EX UP1, UPT, UR5, URZ, UPT, UP0 ;  /* 0x000000ff0500728c */ /* 0x000fc8000bf25300 */
[----:B------:R-:W-:-:S04]  /*0430*/  UISETP.EQ.OR.EX UP4, UPT, UR9, URZ, !UP1, UP2 ;  /* 0x000000ff0900728c */ /* 0x000fc8000cf82720 */
[----:B------:R-:W-:-:S06]  /*0440*/  UP2UR UR4, UPR, URZ, 0x10 ;  /* 0x00000010ff047883 */ /* 0x000fcc0008000000 */
[----:B------:R-:W-:Y:S01]  /*0450*/  MOV R56, UR4 ;  /* 0x0000000400387c02 */ /* 0x000fe20008000f00 */
[----:B------:R-:W-:Y:S06]  /*0460*/  BRA.U !UP4, `(.L_x_8) ;  /* 0x000000010c207547 */ /* 0x000fec000b800000 */
[----:B------:R-:W-:Y:S01]  /*0470*/  UISETP.NE.U32.AND UP2, UPT, UR8, URZ, UPT ;  /* 0x000000ff0800728c */ /* 0x000fe2000bf45070 */
[----:B-----5:R-:W-:Y:S01]  /*0480*/  FSETP.NEU.AND P0, PT, R26, RZ, PT ;  /* 0x000000ff1a00720b */ /* 0x020fe20003f0d000 */
[----:B------:R-:W-:Y:S02]  /*0490*/  USEL UR4, URZ, 0xffffffff, UP1 ;  /* 0xffffffffff047887 */ /* 0x000fe40008800000 */
[----:B------:R-:W-:-:S10]  /*04a0*/  UISETP.NE.AND.EX UP2, UPT, UR9, URZ, UPT, UP2 ;  /* 0x000000ff0900728c */ /* 0x000fd4000bf45320 */
[----:B------:R-:W-:Y:S01]  /*04b0*/  VOTEU.ANY UP0, P0 ;  /* 0x0000000000ff7886 */ /* 0x000fe20000000100 */
[----:B------:R-:W-:-:S04]  /*04c0*/  @!UP2 USEL UR4, URZ, 0xffffffff, UP0 ;  /* 0xffffffffff04a887 */ /* 0x000fc80008000000 */
[----:B------:R-:W-:-:S04]  /*04d0*/  ULOP3.LUT UR4, UR4, 0x1, URZ, 0xc0, !UPT ;  /* 0x0000000104047892 */ /* 0x000fc8000f8ec0ff */
[----:B------:R-:W-:-:S11]  /*04e0*/  UISETP.NE.U32.AND UP3, UPT, UR4, 0x1, UPT ;  /* 0x000000010400788c */ /* 0x000fd6000bf65070 */
.L_x_8:
[----:B------:R-:W3:Y:S01]  /*04f0*/  SHFL.IDX PT, R2, R53, RZ, 0x1f ;  /* 0x00001fff35027589 */ /* 0x000ee200000e0000 */
[----:B------:R-:W-:Y:S01]  /*0500*/  UISETP.NE.AND UP5, UPT, UR18, 0x2, UPT ;  /* 0x000000021200788c */ /* 0x000fe2000bfa5270 */
[----:B---3--:R-:W-:-:S13]  /*0510*/  ISETP.NE.AND P0, PT, R2, RZ, PT ;  /* 0x000000ff0200720c */ /* 0x008fda0003f05270 */
[----:B------:R-:W-:Y:S05]  /*0520*/  @P0 BRA `(.L_x_9) ;  /* 0x0000000000680947 */ /* 0x000fea0003800000 */
[----:B------:R-:W3:Y:S01]  /*0530*/  S2UR UR4, SR_CgaCtaId ;  /* 0x00000000000479c3 */ /* 0x000ee20000008800 */
[----:B------:R-:W-:Y:S01]  /*0540*/  UMOV UR5, 0x400 ;  /* 0x0000040000057882 */ /* 0x000fe20000000000 */
[----:B------:R-:W-:Y:S01]  /*0550*/  UMOV UR8, 0x1 ;  /* 0x0000000100087882 */ /* 0x000fe20000000000 */
[----:B------:R-:W-:Y:S01]  /*0560*/  UMOV UR6, 0x2 ;  /* 0x0000000200067882 */ /* 0x000fe20000000000 */
[----:B------:R-:W-:-:S04]  /*0570*/  UIADD3 UR8, UPT, UPT, -UR8, 0x100000, URZ ;  /* 0x0010000008087890 */ /* 0x000fc8000fffe1ff */
[----:B------:R-:W-:Y:S02]  /*0580*/  USHF.L.U32 UR9, UR8, 0xb, URZ ;  /* 0x0000000b08097899 */ /* 0x000fe400080006ff */
[----:B------:R-:W-:Y:S02]  /*0590*/  USHF.L.U32 UR8, UR8, 0x1, URZ ;  /* 0x0000000108087899 */ /* 0x000fe400080006ff */
[----:B------:R-:W-:-:S04]  /*05a0*/  UIADD3 UR6, UPT, UPT, -UR6, 0x100000, URZ ;  /* 0x0010000006067890 */ /* 0x000fc8000fffe1ff */
[----:B------:R-:W-:Y:S02]  /*05b0*/  USHF.L.U32 UR7, UR6, 0xb, URZ ;  /* 0x0000000b06077899 */ /* 0x000fe400080006ff */
[----:B------:R-:W-:Y:S01]  /*05c0*/  USHF.L.U32 UR6, UR6, 0x1, URZ ;  /* 0x0000000106067899 */ /* 0x000fe200080006ff */
[----:B------:R-:W-:Y:S01]  /*05d0*/  ELECT P0, URZ, PT ;  /* 0x0000000000ff782f */ /* 0x000fe20003800000 */
[----:B---3--:R-:W-:Y:S01]  /*05e0*/  ULEA UR4, UR4, UR5, 0x18 ;  /* 0x0000000504047291 */ /* 0x008fe2000f8ec0ff */
[----:B------:R-:W3:Y:S11]  /*05f0*/  FENCE.VIEW.ASYNC.S ;  /* 0x00000000000073c6 */ /* 0x000ef60000000000 */
[----:B---3--:R3:W4:Y:S01]  /*0600*/  SYNCS.EXCH.64 URZ, [UR4], UR8 ;  /* 0x0000000804ff75b2 */ /* 0x0087220008000100 */
[----:B------:R3:W1:Y:S01]  /*0610*/  SYNCS.EXCH.64 URZ, [UR4+0x30], UR6 ;  /* 0x0000300604ff75b2 */ /* 0x0006620008000100 */
        /* <DEDUP_REMOVED lines=10> */
[----:B------:R-:W-:Y:S01]  /*06c0*/  NOP ;  /* 0x0000000000007918 */ /* 0x000fe20000000000 */
.L_x_9:
[----:B------:R-:W2:Y:S01]  /*06d0*/  SHFL.IDX PT, R2, R53, RZ, 0x1f ;  /* 0x00001fff35027589 */ /* 0x000ea200000e0000 */
[----:B------:R-:W-:Y:S01]  /*06e0*/  NOP ;  /* 0x0000000000007918 */ /* 0x000fe20000000000 */
[----:B--2---:R-:W-:-:S13]  /*06f0*/  ISETP.NE.AND P0, PT, R2, 0x1, PT ;  /* 0x000000010200780c */ /* 0x004fda0003f05270 */
[----:B------:R-:W-:Y:S05]  /*0700*/  @P0 BRA `(.L_x_10) ;  /* 0x0000000000500947 */ /* 0x000fea0003800000 */
[----:B---3--:R-:W2:Y:S01]  /*0710*/  S2UR UR4, SR_CgaCtaId ;  /* 0x00000000000479c3 */ /* 0x008ea20000008800 */
        /* <DEDUP_REMOVED lines=10> */
[----:B--2---:R-:W-:Y:S01]  /*07c0*/  ULEA UR4, UR4, UR5, 0x18 ;  /* 0x0000000504047291 */ /* 0x004fe2000f8ec0ff */
[----:B------:R-:W2:Y:S11]  /*07d0*/  FENCE.VIEW.ASYNC.S ;  /* 0x00000000000073c6 */ /* 0x000eb60000000000 */
[----:B--2---:R2:W3:Y:S01]  /*07e0*/  SYNCS.EXCH.64 URZ, [UR4+0x60], UR8 ;  /* 0x0000600804ff75b2 */ /* 0x0044e20008000100 */
[----:B------:R2:W1:Y:S01]  /*07f0*/  SYNCS.EXCH.64 URZ, [UR4+0x78], UR6 ;  /* 0x0000780604ff75b2 */ /* 0x0004620008000100 */
[----:B------:R2:W1:Y:S01]  /*0800*/  SYNCS.EXCH.64 URZ, [UR4+0x68], UR8 ;  /* 0x0000680804ff75b2 */ /* 0x0004620008000100 */
[----:B------:R2:W1:Y:S01]  /*0810*/  SYNCS.EXCH.64 URZ, [UR4+0x80], UR6 ;  /* 0x0000800604ff75b2 */ /* 0x0004620008000100 */
[----:B------:R2:W1:Y:S01]  /*0820*/  SYNCS.EXCH.64 URZ, [UR4+0x70], UR8 ;  /* 0x0000700804ff75b2 */ /* 0x0004620008000100 */
[----:B------:R2:W1:Y:S01]  /*0830*/  SYNCS.EXCH.64 URZ, [UR4+0x88], UR6 ;  /* 0x0000880604ff75b2 */ /* 0x0004620008000100 */
[----:B------:R-:W-:Y:S01]  /*0840*/  NOP ;  /* 0x0000000000007918 */ /* 0x000fe20000000000 */
.L_x_10:
[----:B------:R-:W4:Y:S01]  /*0850*/  SHFL.IDX PT, R2, R53, RZ, 0x1f ;  /* 0x00001fff35027589 */ /* 0x000f2200000e0000 */
[----:B------:R-:W-:Y:S01]  /*0860*/  NOP ;  /* 0x0000000000007918 */ /* 0x000fe20000000000 */
[----:B----4-:R-:W-:-:S13]  /*0870*/  ISETP.NE.AND P0, PT, R2, 0x3, PT ;  /* 0x000000030200780c */ /* 0x010fda0003f05270 */
[----:B------:R-:W-:Y:S05]  /*0880*/  @P0 BRA `(.L_x_11) ;  /* 0x0000000000300947 */ /* 0x000fea0003800000 */
[----:B--23--:R-:W2:Y:S01]  /*0890*/  S2UR UR4, SR_CgaCtaId ;  /* 0x00000000000479c3 */ /* 0x00cea20000008800 */
[----:B------:R-:W-:Y:S01]  /*08a0*/  UMOV UR6, 0x400 ;  /* 0x0000040000067882 */ /* 0x000fe20000000000 */
[----:B------:R-:W-:Y:S01]  /*08b0*/  UMOV UR5, 0x20 ;  /* 0x0000002000057882 */ /* 0x000fe20000000000 */
[----:B------:R-:W-:Y:S01]  /*08c0*/  ELECT P0, URZ, PT ;  /* 0x0000000000ff782f */ /* 0x000fe20003800000 */
[----:B--2---:R-:W-:Y:S02]  /*08d0*/  ULEA UR6, UR4, UR6, 0x18 ;  /* 0x0000000604067291 */ /* 0x004fe4000f8ec0ff */
[----:B------:R-:W-:-:S04]  /*08e0*/  UIADD3 UR4, UPT, UPT, -UR5, 0x100000, URZ ;  /* 0x0010000005047890 */ /* 0x000fc8000fffe1ff */
[----:B------:R-:W-:Y:S02]  /*08f0*/  USHF.L.U32 UR5, UR4, 0xb, URZ ;  /* 0x0000000b04057899 */ /* 0x000fe400080006ff */
[----:B------:R-:W-:Y:S01]  /*0900*/  USHF.L.U32 UR4, UR4, 0x1, URZ ;  /* 0x0000000104047899 */ /* 0x000fe200080006ff */
[----:B------:R-:W2:Y:S11]  /*0910*/  FENCE.VIEW.ASYNC.S ;  /* 0x00000000000073c6 */ /* 0x000eb60000000000 */
[----:B--2---:R4:W2:Y:S01]  /*0920*/  SYNCS.EXCH.64 URZ, [UR6+0x90], UR4 ;  /* 0x0000900406ff75b2 */ /* 0x0048a20008000100 */
[----:B------:R4:W3:Y:S02]  /*0930*/  SYNCS.EXCH.64 URZ, [UR6+0x98], UR4 ;  /* 0x0000980406ff75b2 */ /* 0x0008e40008000100 */
[----:B----4-:R-:W-:Y:S01]  /*0940*/  NOP ;  /* 0x0000000000007918 */ /* 0x010fe20000000000 */
.L_x_11:
[----:B------:R-:W4:Y:S01]  /*0950*/  SHFL.IDX PT, R2, R53, RZ, 0x1f ;  /* 0x00001fff35027589 */ /* 0x000f2200000e0000 */
[----:B------:R-:W-:Y:S01]  /*0960*/  NOP ;  /* 0x0000000000007918 */ /* 0x000fe20000000000 */
[----:B----4-:R-:W-:-:S13]  /*0970*/  ISETP.NE.AND P0, PT, R2, 0x4, PT ;  /* 0x000000040200780c */ /* 0x010fda0003f05270 */
[----:B------:R-:W-:Y:S05]  /*0980*/  @P0 BRA `(.L_x_12) ;  /* 0x00000000004c0947 */ /* 0x000fea0003800000 */
[----:B--23--:R-:W2:Y:S01]  /*0990*/  S2UR UR6, SR_CgaCtaId ;  /* 0x00000000000679c3 */ /* 0x00cea20000008800 */
[----:B------:R-:W-:Y:S01]  /*09a0*/  UMOV UR4, 0x1e0 ;  /* 0x000001e000047882 */ /* 0x000fe20000000000 */
[----:B------:R-:W-:Y:S01]  /*09b0*/  UMOV UR5, 0x400 ;  /* 0x0000040000057882 */ /* 0x000fe20000000000 */
[----:B------:R-:W-:Y:S01]  /*09c0*/  USEL UR4, UR4, 0x1a0, UP3 ;  /* 0x000001a004047887 */ /* 0x000fe20009800000 */
[----:B------:R-:W-:Y:S01]  /*09d0*/  UMOV UR8, 0x1 ;  /* 0x0000000100087882 */ /* 0x000fe20000000000 */
[----:B------:R-:W-:Y:S01]  /*09e0*/  ELECT P0, URZ, PT ;  /* 0x0000000000ff782f */ /* 0x000fe20003800000 */
[----:B------:R-:W-:-:S04]  /*09f0*/  UIADD3 UR8, UPT, UPT, -UR8, 0x100000, URZ ;  /* 0x0010000008087890 */ /* 0x000fc8000fffe1ff */
[----:B------:R-:W-:Y:S02]  /*0a00*/  USHF.L.U32 UR9, UR8, 0xb, URZ ;  /* 0x0000000b08097899 */ /* 0x000fe400080006ff */
[----:B------:R-:W-:Y:S02]  /*0a10*/  USHF.L.U32 UR8, UR8, 0x1, URZ ;  /* 0x0000000108087899 */ /* 0x000fe400080006ff */
[----:B--2---:R-:W-:Y:S02]  /*0a20*/  ULEA UR6, UR6, UR5, 0x18 ;  /* 0x0000000506067291 */ /* 0x004fe4000f8ec0ff */
[----:B------:R-:W-:-:S04]  /*0a30*/  UIADD3 UR4, UPT, UPT, -UR4, 0x100000, URZ ;  /* 0x0010000004047890 */ /* 0x000fc8000fffe1ff */
[----:B------:R-:W-:Y:S02]  /*0a40*/  USHF.L.U32 UR5, UR4, 0xb, URZ ;  /* 0x0000000b04057899 */ /* 0x000fe400080006ff */
[----:B------:R-:W-:Y:S01]  /*0a50*/  USHF.L.U32 UR4, UR4, 0x1, URZ ;  /* 0x0000000104047899 */ /* 0x000fe200080006ff */
[----:B------:R-:W2:Y:S03]  /*0a60*/  FENCE.VIEW.ASYNC.S ;  /* 0x00000000000073c6 */ /* 0x000ea60000000000 */
[----:B--2---:R4:W2:Y:S08]  /*0a70*/  SYNCS.EXCH.64 URZ, [UR6+0xa0], UR8 ;  /* 0x0000a00806ff75b2 */ /* 0x0048b00008000100 */
[----:B------:R4:W3:Y:S01]  /*0a80*/  SYNCS.EXCH.64 URZ, [UR6+0xb0], UR4 ;  /* 0x0000b00406ff75b2 */ /* 0x0008e20008000100 */
[----:B------:R4:W1:Y:S01]  /*0a90*/  SYNCS.EXCH.64 URZ, [UR6+0xa8], UR8 ;  /* 0x0000a80806ff75b2 */ /* 0x0008620008000100 */
[----:B------:R4:W1:Y:S02]  /*0aa0*/  SYNCS.EXCH.64 URZ, [UR6+0xb8], UR4 ;  /* 0x0000b80406ff75b2 */ /* 0x0008640008000100 */
[----:B----4-:R-:W-:Y:S01]  /*0ab0*/  NOP ;  /* 0x0000000000007918 */ /* 0x010fe20000000000 */
.L_x_12:
[----:B------:R-:W4:Y:S01]  /*0ac0*/  SHFL.IDX PT, R2, R53, RZ, 0x1f ;  /* 0x00001fff35027589 */ /* 0x000f2200000e0000 */
[----:B------:R-:W-:Y:S01]  /*0ad0*/  NOP ;  /* 0x0000000000007918 */ /* 0x000fe20000000000 */
[----:B----4-:R-:W-:-:S13]  /*0ae0*/  ISETP.NE.AND P0, PT, R2, 0x5, PT ;  /* 0x000000050200780c */ /* 0x010fda0003f05270 */
[----:B------:R-:W-:Y:S05]  /*0af0*/  @P0 BRA `(.L_x_13) ;  /* 0x0000000000580947 */ /* 0x000fea0003800000 */
[----:B--23--:R-:W2:Y:S01]  /*0b00*/  S2UR UR4, SR_CgaCtaId ;  /* 0x00000000000479c3 */ /* 0x00cea20000008800 */
        /* <DEDUP_REMOVED lines=12> */
[----:B--2---:R4:W2:Y:S01]  /*0bd0*/  SYNCS.EXCH.64 URZ, [UR4+0xc0], UR8 ;  /* 0x0000c00804ff75b2 */ /* 0x0048a20008000100 */
[----:B------:R4:W3:Y:S01]  /*0be0*/  SYNCS.EXCH.64 URZ, [UR4+0xe0], UR6 ;  /* 0x0000e00604ff75b2 */ /* 0x0008e20008000100 */
[----:B------:R4:W1:Y:S01]  /*0bf0*/  SYNCS.EXCH.64 URZ, [UR4+0xc8], UR8 ;  /* 0x0000c80804ff75b2 */ /* 0x0008620008000100 */
[----:B------:R4:W1:Y:S01]  /*0c00*/  SYNCS.EXCH.64 URZ, [UR4+0xe8], UR6 ;  /* 0x0000e80604ff75b2 */ /* 0x0008620008000100 */
[----:B------:R4:W1:Y:S01]  /*0c10*/  SYNCS.EXCH.64 URZ, [UR4+0xd0], UR8 ;  /* 0x0000d00804ff75b2 */ /* 0x0008620008000100 */
[----:B------:R4:W1:Y:S01]  /*0c20*/  SYNCS.EXCH.64 URZ, [UR4+0xf0], UR6 ;  /* 0x0000f00604ff75b2 */ /* 0x0008620008000100 */
[----:B------:R4:W1:Y:S01]  /*0c30*/  SYNCS.EXCH.64 URZ, [UR4+0xd8], UR8 ;  /* 0x0000d80804ff75b2 */ /* 0x0008620008000100 */
[----:B------:R4:W1:Y:S02]  /*0c40*/  SYNCS.EXCH.64 URZ, [UR4+0xf8], UR6 ;  /* 0x0000f80604ff75b2 */ /* 0x0008640008000100 */
[----:B----4-:R-:W-:Y:S01]  /*0c50*/  NOP ;  /* 0x0000000000007918 */ /* 0x010fe20000000000 */
.L_x_13:
[----:B------:R-:W4:Y:S01]  /*0c60*/  SHFL.IDX PT, R2, R53, RZ, 0x1f ;  /* 0x00001fff35027589 */ /* 0x000f2200000e0000 */
[----:B------:R-:W1:Y:S01]  /*0c70*/  S2UR UR54, SR_CgaCtaId ;  /* 0x00000000003679c3 */ /* 0x000e620000008800 */
[----:B------:R-:W-:Y:S01]  /*0c80*/  NOP ;  /* 0x0000000000007918 */ /* 0x000fe20000000000 */
[----:B----4-:R-:W-:-:S13]  /*0c90*/  ISETP.NE.AND P0, PT, R2, 0x3, PT ;  /* 0x000000030200780c */ /* 0x010fda0003f05270 */
[----:B-1----:R-:W-:Y:S05]  /*0ca0*/  @P0 BRA `(.L_x_14) ;  /* 0x0000000000340947 */ /* 0x002fea0003800000 */
[----:B--23--:R-:W-:Y:S01]  /*0cb0*/  UMOV UR4, 0x400 ;  /* 0x0000040000047882 */ /* 0x00cfe20000000000 */
[----:B------:R-:W-:Y:S01]  /*0cc0*/  UMOV UR6, 0x20 ;  /* 0x0000002000067882 */ /* 0x000fe20000000000 */
[----:B------:R-:W-:Y:S02]  /*0cd0*/  ULEA UR4, UR54, UR4, 0x18 ;  /* 0x0000000436047291 */ /* 0x000fe4000f8ec0ff */
[----:B------:R-:W-:-:S04]  /*0ce0*/  UIADD3 UR6, UPT, UPT, -UR6, 0x100000, URZ ;  /* 0x0010000006067890 */ /* 0x000fc8000fffe1ff */
[----:B------:R-:W-:Y:S02]  /*0cf0*/  USHF.L.U32 UR7, UR6, 0xb, URZ ;  /* 0x0000000b06077899 */ /* 0x000fe400080006ff */
[----:B------:R-:W-:Y:S01]  /*0d00*/  USHF.L.U32 UR6, UR6, 0x1, URZ ;  /* 0x0000000106067899 */ /* 0x000fe200080006ff */
[----:B------:R-:W-:Y:S01]  /*0d10*/  ELECT P0, URZ, PT ;  /* 0x0000000000ff782f */ /* 0x000fe20003800000 */
[----:B------:R-:W1:Y:S10]  /*0d20*/  FENCE.VIEW.ASYNC.S ;  /* 0x00000000000073c6 */ /* 0x000e740000000000 */
[----:B-1----:R1:W4:Y:S01]  /*0d30*/  SYNCS.EXCH.64 URZ, [UR4+0x100], UR6 ;  /* 0x0001000604ff75b2 */ /* 0x0023220008000100 */
[----:B------:R1:W2:Y:S01]  /*0d40*/  SYNCS.EXCH.64 URZ, [UR4+0x110], UR6 ;  /* 0x0001100604ff75b2 */ /* 0x0002a20008000100 */
[----:B------:R1:W3:Y:S01]  /*0d50*/  SYNCS.EXCH.64 URZ, [UR4+0x108], UR6 ;  /* 0x0001080604ff75b2 */ /* 0x0002e20008000100 */
[----:B------:R1:W1:Y:S01]  /*0d60*/  SYNCS.EXCH.64 URZ, [UR4+0x118], UR6 ;  /* 0x0001180604ff75b2 */ /* 0x0002620008000100 */
[----:B------:R-:W-:Y:S01]  /*0d70*/  NOP ;  /* 0x0000000000007918 */ /* 0x000fe20000000000 */
.L_x_14:
[----:B-123--:R-:W1:Y:S01]  /*0d80*/  LDCU UR4, c[0x0][0x36c] ;  /* 0x00006d80ff0477ac */ /* 0x00ee620008000800 */
[----:B------:R-:W-:Y:S01]  /*0d90*/  ISETP.NE.OR P3, PT, R0, 0x2, !P3 ;  /* 0x000000020000780c */ /* 0x000fe20005f65670 */
[----:B------:R-:W-:Y:S01]  /*0da0*/  NOP ;  /* 0x0000000000007918 */ /* 0x000fe20000000000 */
[----:B------:R-:W-:Y:S01]  /*0db0*/  LOP3.LUT R0, R63, 0x1f, RZ, 0xc0, !PT ;  /* 0x0000001f3f007812 */ /* 0x000fe200078ec0ff */
[----:B------:R-:W-:Y:S02]  /*0dc0*/  UISETP.NE.AND UP4, UPT, UR18, URZ, UPT ;  /* 0x000000ff1200728c */ /* 0x000fe4000bf85270 */
[----:B-1----:R-:W-:-:S09]  /*0dd0*/  UISETP.EQ.U32.AND UP6, UPT, UR4, 0x1, UPT ;  /* 0x000000010400788c */ /* 0x002fd2000bfc2070 */
[----:B------:R-:W-:Y:S05]  /*0de0*/  BRA.U !UP6, `(.L_x_15) ;  /* 0x000000010e087547 */ /* 0x000fea000b800000 */
[----:B----4-:R-:W-:Y:S01]  /*0df0*/  UCGABAR_ARV ;  /* 0x00000000000079c7 */ /* 0x010fe20008000000 */
[----:B------:R-:W-:Y:S05]  /*0e00*/  BRA `(.L_x_16) ;  /* 0x0000000000047947 */ /* 0x000fea0003800000 */
.L_x_15:
[----:B----4-:R-:W-:Y:S01]  /*0e10*/  NOP ;  /* 0x0000000000007918 */ /* 0x010fe20000000000 */
.L_x_16:
[----:B------:R-:W1:Y:S01]  /*0e20*/  S2UR UR26, SR_CTAID.X ;  /* 0x00000000001a79c3 */ /* 0x000e620000002500 */
[----:B------:R-:W-:-:S05]  /*0e30*/  CS2R.32 R55, SR_CgaSize ;  /* 0x0000000000377805 */ /* 0x000fca0000008a00 */
[----:B------:R-:W-:-:S05]  /*0e40*/  IMAD R55, R55, -0xa0, RZ ;  /* 0xffffff6037377824 */ /* 0x000fca00078e02ff */
[----:B------:R-:W-:-:S14]  /*0e50*/  R2UR UR5, R55 ;  /* 0x00000000370572ca */ /* 0x000fdc00000e0000 */
[----:B------:R-:W2:Y:S01]  /*0e60*/  LDCU UR5, c[0x0][UR5+0x2b0] ;  /* 0x00005600050577ac */ /* 0x000ea20008000800 */
[----:B------:R-:W-:-:S05]  /*0e70*/  CS2R.32 R55, SR_CgaSize ;  /* 0x0000000000377805 */ /* 0x000fca0000008a00 */
[----:B------:R-:W-:-:S05]  /*0e80*/  IMAD R55, R55, -0xa0, RZ ;  /* 0xffffff6037377824 */ /* 0x000fca00078e02ff */
[----:B------:R-:W-:-:S14]  /*0e90*/  R2UR UR4, R55 ;  /* 0x00000000370472ca */ /* 0x000fdc00000e0000 */
[----:B------:R-:W3:Y:S01]  /*0ea0*/  LDCU UR4, c[0x0][UR4+0x2b4] ;  /* 0x00005680040477ac */ /* 0x000ee20008000800 */
[----:B------:R-:W4:Y:S01]  /*0eb0*/  S2UR UR27, SR_CTAID.Y ;  /* 0x00000000001b79c3 */ /* 0x000f220000002600 */
[----:B------:R-:W-:-:S05]  /*0ec0*/  CS2R.32 R55, SR_CgaSize ;  /* 0x0000000000377805 */ /* 0x000fca0000008a00 */
[----:B------:R-:W-:-:S05]  /*0ed0*/  IMAD R55, R55, -0xa0, RZ ;  /* 0xffffff6037377824 */ /* 0x000fca00078e02ff */
[----:B------:R-:W-:-:S14]  /*0ee0*/  R2UR UR6, R55 ;  /* 0x00000000370672ca */ /* 0x000fdc00000e0000 */
[----:B------:R-:W3:Y:S01]  /*0ef0*/  LDCU UR6, c[0x0][UR6+0x2a0] ;  /* 0x00005400060677ac */ /* 0x000ee20008000800 */
[----:B------:R-:W-:-:S05]  /*0f00*/  CS2R.32 R55, SR_CgaSize ;  /* 0x0000000000377805 */ /* 0x000fca0000008a00 */
[----:B------:R-:W-:-:S05]  /*0f10*/  IMAD R55, R55, -0xa0, RZ ;  /* 0xffffff6037377824 */ /* 0x000fca00078e02ff */
[----:B------:R-:W-:-:S14]  /*0f20*/  R2UR UR7, R55 ;  /* 0x00000000370772ca */ /* 0x000fdc00000e0000 */
[----:B------:R-:W3:Y:S01]  /*0f30*/  LDCU UR7, c[0x0][UR7+0x2a4] ;  /* 0x00005480070777ac */ /* 0x000ee20008000800 */
[----:B------:R-:W-:Y:S01]  /*0f40*/  USHF.L.U32 UR23, UR54, 0xa, URZ ;  /* 0x0000000a36177899 */ /* 0x000fe200080006ff */
[----:B------:R-:W3:Y:S01]  /*0f50*/  LDCU UR19, c[0x0][0xb24] ;  /* 0x00016480ff1377ac */ /* 0x000ee20008000800 */
[----:B------:R-:W3:Y:S01]  /*0f60*/  LDCU UR42, c[0x0][0xb24] ;  /* 0x00016480ff2a77ac */ /* 0x000ee20008000800 */
[----:B-1----:R-:W-:Y:S01]  /*0f70*/  I2FP.F32.U32 R3, UR26 ;  /* 0x0000001a00037c45 */ /* 0x002fe20008201000 */
[----:B------:R-:W1:Y:S04]  /*0f80*/  LDCU UR22, c[0x0][0xb30] ;  /* 0x00016600ff1677ac */ /* 0x000e680008000800 */
[----:B--2---:R-:W-:Y:S01]  /*0f90*/  FMUL R3, R3, UR5 ;  /* 0x0000000503037c20 */ /* 0x004fe20008400000 */
[----:B------:R-:W-:Y:S01]  /*0fa0*/  ULOP3.LUT UR23, UR23, 0x400, URZ, 0xc0, !UPT ;  /* 0x0000040017177892 */ /* 0x000fe2000f8ec0ff */
[----:B----4-:R-:W-:-:S04]  /*0fb0*/  I2FP.F32.U32 R2, UR27 ;  /* 0x0000001b00027c45 */ /* 0x010fc80008201000 */
[----:B------:R-:W2:Y:S01]  /*0fc0*/  F2I.U32.TRUNC.NTZ R3, R3 ;  /* 0x0000000300037305 */ /* 0x000ea2000020f000 */
[----:B---3--:R-:W-:-:S07]  /*0fd0*/  FMUL R2, R2, UR4 ;  /* 0x0000000402027c20 */ /* 0x008fce0008400000 */
[----:B------:R-:W3:Y:S01]  /*0fe0*/  F2I.U32.TRUNC.NTZ R2, R2 ;  /* 0x0000000200027305 */ /* 0x000ee2000020f000 */
[----:B--2---:R-:W-:Y:S02]  /*0ff0*/  R2UR UR5, R3 ;  /* 0x00000000030572ca */ /* 0x004fe400000e0000 */
[----:B---3--:R-:W-:Y:S02]  /*1000*/  R2UR UR4, R2 ;  /* 0x00000000020472ca */ /* 0x008fe400000e0000 */
[----:B------:R-:W-:-:S09]  /*1010*/  PRMT R2, RZ, 0x7610, R2 ;  /* 0x00007610ff027816 */ /* 0x000fd20000000002 */
[----:B------:R-:W-:-:S04]  /*1020*/  UIADD3 UR5, UPT, UPT, -UR5, URZ, URZ ;  /* 0x000000ff05057290 */ /* 0x000fc8000fffe1ff */
[----:B------:R-:W-:Y:S02]  /*1030*/  UIMAD UR5, UR6, UR5, UR26 ;  /* 0x00000005060572a4 */ /* 0x000fe4000f8e021a */
[----:B------:R-:W-:-:S04]  /*1040*/  UIADD3 UR4, UPT, UPT, -UR4, URZ, URZ ;  /* 0x000000ff04047290 */ /* 0x000fc8000fffe1ff */
[----:B------:R-:W-:Y:S01]  /*1050*/  IMAD.U32 R55, RZ, RZ, UR5 ;  /* 0x00000005ff377e24 */ /* 0x000fe2000f8e00ff */
[----:B------:R-:W-:-:S06]  /*1060*/  UIMAD UR4, UR7, UR4, UR27 ;  /* 0x00000004070472a4 */ /* 0x000fcc000f8e021b */
[----:B------:R-:W-:Y:S01]  /*1070*/  IMAD.U32 R54, RZ, RZ, UR4 ;  /* 0x00000004ff367e24 */ /* 0x000fe2000f8e00ff */
[----:B-1----:R-:W-:Y:S06]  /*1080*/  BRA.U UP4, `(.L_x_17) ;  /* 0x00000001042c7547 */ /* 0x002fec000b800000 */
[----:B------:R-:W-:Y:S02]  /*1090*/  R2UR UR4, R54 ;  /* 0x00000000360472ca */ /* 0x000fe400000e0000 */
[----:B------:R-:W-:-:S11]  /*10a0*/  R2UR UR6, R55 ;  /* 0x00000000370672ca */ /* 0x000fd600000e0000 */
[----:B------:R-:W-:-:S04]  /*10b0*/  UISETP.NE.AND UP0, UPT, UR4, URZ, UPT ;  /* 0x000000ff0400728c */ /* 0x000fc8000bf05270 */
[----:B------:R-:W-:-:S04]  /*10c0*/  UISETP.EQ.OR UP0, UPT, UR6, URZ, !UP0 ;  /* 0x000000ff0600728c */ /* 0x000fc8000c702670 */
[----:B------:R-:W-:Y:S02]  /*10d0*/  USEL UR5, URZ, 0x1, !UP0 ;  /* 0x00000001ff057887 */ /* 0x000fe4000c000000 */
[----:B------:R-:W-:-:S04]  /*10e0*/  UISETP.NE.AND UP0, UPT, UR4, URZ, UPT ;  /* 0x000000ff0400728c */ /* 0x000fc8000bf05270 */
[----:B------:R-:W-:Y:S02]  /*10f0*/  USEL UR4, URZ, 0x2, UP0 ;  /* 0x00000002ff047887 */ /* 0x000fe40008000000 */
[----:B------:R-:W-:-:S04]  /*1100*/  UISETP.NE.AND UP0, UPT, UR6, 0x1, UPT ;  /* 0x000000010600788c */ /* 0x000fc8000bf05270 */
[----:B------:R-:W-:-:S04]  /*1110*/  USEL UR4, UR4, 0x2, UP0 ;  /* 0x0000000204047887 */ /* 0x000fc80008000000 */
[----:B------:R-:W-:-:S06]  /*1120*/  UIADD3 UR4, UPT, UPT, UR5, UR4, URZ ;  /* 0x0000000405047290 */ /* 0x000fcc000fffe0ff */
[----:B------:R-:W-:-:S07]  /*1130*/  IMAD.U32 R2, RZ, RZ, UR4 ;  /* 0x00000004ff027e24 */ /* 0x000fce000f8e00ff */
.L_x_17:
[----:B------:R-:W1:Y:S01]  /*1140*/  S2UR UR36, SR_CTAID.Z ;  /* 0x00000000002479c3 */ /* 0x000e620000002700 */
[----:B------:R-:W-:-:S09]  /*1150*/  UISETP.GE.AND UP0, UPT, UR19, 0x1, UPT ;  /* 0x000000011300788c */ /* 0x000fd2000bf06270 */
[----:B------:R-:W-:Y:S05]  /*1160*/  BRA.U !UP0, `(.L_x_18) ;  /* 0x0000000108d07547 */ /* 0x000fea000b800000 */
[----:B------:R-:W2:Y:S01]  /*1170*/  LDCU UR20, c[0x0][0xb0c] ;  /* 0x00016180ff1477ac */ /* 0x000ea20008000800 */
[----:B------:R-:W3:Y:S01]  /*1180*/  LDCU.128 UR12, c[0x0][0xb10] ;  /* 0x00016200ff0c77ac */ /* 0x000ee20008000c00 */
[----:B------:R-:W4:Y:S01]  /*1190*/  LDCU UR6, c[0x0][0x370] ;  /* 0x00006e00ff0677ac */ /* 0x000f220008000800 */
[----:B------:R-:W1:Y:S01]  /*11a0*/  LDCU UR7, c[0x0][0x374] ;  /* 0x00006e80ff0777ac */ /* 0x000e620008000800 */
[----:B------:R-:W1:Y:S01]  /*11b0*/  LDCU UR21, c[0x0][0xb20] ;  /* 0x00016400ff1577ac */ /* 0x000e620008000800 */
[----:B--2---:R-:W-:Y:S02]  /*11c0*/  UISETP.NE.AND UP0, UPT, UR20, 0x1, UPT ;  /* 0x000000011400788c */ /* 0x004fe4000bf05270 */
[----:B---3--:R-:W-:Y:S01]  /*11d0*/  UIMAD.WIDE.U32 UR4, UR26, UR12, URZ ;  /* 0x0000000c1a0472a5 */ /* 0x008fe2000f8e00ff */
[----:B------:R-:W2:Y:S01]  /*11e0*/  LDCU.64 UR8, c[0x0][0xb28] ;  /* 0x00016500ff0877ac */ /* 0x000ea20008000a00 */
[----:B----4-:R-:W-:Y:S02]  /*11f0*/  UIMAD.WIDE.U32 UR10, UR6, UR12, URZ ;  /* 0x0000000c060a72a5 */ /* 0x010fe4000f8e00ff */
[----:B------:R-:W-:-:S02]  /*1200*/  USHF.R.U32.HI UR5, URZ, UR13, UR5 ;  /* 0x0000000dff057299 */ /* 0x000fc40008011605 */
[----:B------:R-:W-:Y:S02]  /*1210*/  UISETP.NE.AND UP2, UPT, UR19, 0x1, UPT ;  /* 0x000000011300788c */ /* 0x000fe4000bf45270 */
[----:B------:R-:W-:Y:S01]  /*1220*/  USEL UR5, UR26, UR5, !UP0 ;  /* 0x000000051a057287 */ /* 0x000fe2000c000000 */
[----:B------:R-:W-:Y:S01]  /*1230*/  UMOV UR10, UR11 ;  /* 0x0000000b000a7c82 */ /* 0x000fe20008000000 */
[----:B------:R-:W-:Y:S02]  /*1240*/  UIMAD.WIDE.U32 UR16, UR27, UR15, URZ ;  /* 0x0000000f1b1072a5 */ /* 0x000fe4000f8e00ff */
[----:B------:R-:W-:Y:S02]  /*1250*/  @UP0 USHF.R.U32.HI UR6, URZ, UR13, UR10 ;  /* 0x0000000dff060299 */ /* 0x000fe4000801160a */
[----:B------:R-:W-:Y:S02]  /*1260*/  UISETP.NE.AND UP0, UPT, UR14, 0x1, UPT ;  /* 0x000000010e00788c */ /* 0x000fe4000bf05270 */
[----:B-1----:R-:W-:-:S02]  /*1270*/  UIMAD.WIDE.U32 UR10, UR7, UR15, URZ ;  /* 0x0000000f070a72a5 */ /* 0x002fc4000f8e00ff */
[----:B--2---:R-:W-:Y:S01]  /*1280*/  UIMAD.WIDE.U32 UR12, UR6, UR8, URZ ;  /* 0x00000008060c72a5 */ /* 0x004fe2000f8e00ff */
[----:B------:R-:W-:Y:S02]  /*1290*/  UMOV UR4, UR17 ;  /* 0x0000001100047c82 */ /* 0x000fe40008000000 */
[----:B------:R-:W-:Y:S02]  /*12a0*/  USHF.R.U32.HI UR4, URZ, UR21, UR4 ;  /* 0x00000015ff047299 */ /* 0x000fe40008011604 */
[----:B------:R-:W-:Y:S02]  /*12b0*/  UMOV UR10, UR11 ;  /* 0x0000000b000a7c82 */ /* 0x000fe40008000000 */
[----:B------:R-:W-:Y:S01]  /*12c0*/  UMOV UR12, UR13 ;  /* 0x0000000d000c7c82 */ /* 0x000fe20008000000 */
[----:B------:R-:W-:Y:S02]  /*12d0*/  @UP0 USHF.R.U32.HI UR7, URZ, UR21, UR10 ;  /* 0x00000015ff070299 */ /* 0x000fe4000801160a */
[----:B------:R-:W-:-:S02]  /*12e0*/  USEL UR4, UR27, UR4, !UP0 ;  /* 0x000000041b047287 */ /* 0x000fc4000c000000 */
[----:B------:R-:W-:Y:S02]  /*12f0*/  UIMAD.WIDE.U32 UR10, UR7, UR8, URZ ;  /* 0x00000008070a72a5 */ /* 0x000fe4000f8e00ff */
[----:B------:R-:W-:Y:S02]  /*1300*/  @UP2 USHF.R.U32.HI UR6, URZ, UR9, UR12 ;  /* 0x00000009ff062299 */ /* 0x000fe4000801160c */
[----:B------:R-:W-:-:S03]  /*1310*/  UIMAD.WIDE.U32 UR12, UR4, UR8, URZ ;  /* 0x00000008040c72a5 */ /* 0x000fc6000f8e00ff */
[----:B------:R-:W-:Y:S02]  /*1320*/  UMOV UR10, UR11 ;  /* 0x0000000b000a7c82 */ /* 0x000fe40008000000 */
[----:B------:R-:W-:Y:S02]  /*1330*/  @UP2 USHF.R.U32.HI UR7, URZ, UR9, UR10 ;  /* 0x00000009ff072299 */ /* 0x000fe4000801160a */
[----:B------:R-:W-:Y:S02]  /*1340*/  UIMAD UR10, UR6, UR19, URZ ;  /* 0x00000013060a72a4 */ /* 0x000fe4000f8e02ff */
[----:B------:R-:W-:-:S04]  /*1350*/  UIMAD UR7, UR7, UR19, URZ ;  /* 0x00000013070772a4 */ /* 0x000fc8000f8e02ff */
[----:B------:R-:W-:-:S03]  /*1360*/  UISETP.GE.AND UP0, UPT, UR4, UR7, UPT ;  /* 0x000000070400728c */ /* 0x000fc6000bf06270 */
[----:B------:R-:W-:Y:S01]  /*1370*/  UMOV UR7, UR13 ;  /* 0x0000000d00077c82 */ /* 0x000fe20008000000 */
[----:B------:R-:W-:Y:S02]  /*1380*/  UISETP.GE.OR UP0, UPT, UR5, UR10, UP0 ;  /* 0x0000000a0500728c */ /* 0x000fe40008706670 */
[----:B------:R-:W-:Y:S02]  /*1390*/  UIMAD.WIDE.U32 UR10, UR5, UR8, URZ ;  /* 0x00000008050a72a5 */ /* 0x000fe4000f8e00ff */
[----:B------:R-:W-:Y:S02]  /*13a0*/  USHF.R.U32.HI UR7, URZ, UR9, UR7 ;  /* 0x00000009ff077299 */ /* 0x000fe40008011607 */
[----:B------:R-:W-:Y:S02]  /*13b0*/  UIADD3 UR10, UPT, UPT, -UR4, URZ, URZ ;  /* 0x000000ff040a7290 */ /* 0x000fe4000fffe1ff */
[----:B------:R-:W-:Y:S02]  /*13c0*/  USEL UR7, UR4, UR7, !UP2 ;  /* 0x0000000704077287 */ /* 0x000fe4000d000000 */
[----:B------:R-:W-:Y:S01]  /*13d0*/  UIMAD UR10, UR14, UR10, UR27 ;  /* 0x0000000a0e0a72a4 */ /* 0x000fe2000f8e021b */
[----:B------:R-:W-:Y:S01]  /*13e0*/  @!UP0 UMOV UR8, UR11 ;  /* 0x0000000b00088c82 */ /* 0x000fe20008000000 */
[----:B------:R-:W-:-:S02]  /*13f0*/  UIADD3 UR11, UPT, UPT, -UR5, URZ, URZ ;  /* 0x000000ff050b7290 */ /* 0x000fc4000fffe1ff */
[----:B------:R-:W-:Y:S02]  /*1400*/  @!UP0 USHF.R.U32.HI UR8, URZ, UR9, UR8 ;  /* 0x00000009ff088299 */ /* 0x000fe40008011608 */
[----:B------:R-:W-:Y:S02]  /*1410*/  UIADD3 UR9, UPT, UPT, -UR7, URZ, URZ ;  /* 0x000000ff07097290 */ /* 0x000fe4000fffe1ff */
[----:B------:R-:W-:Y:S02]  /*1420*/  @!UP0 USEL UR8, UR5, UR8, !UP2 ;  /* 0x0000000805088287 */ /* 0x000fe4000d000000 */
[----:B------:R-:W-:Y:S02]  /*1430*/  UIMAD UR9, UR19, UR9, UR4 ;  /* 0x00000009130972a4 */ /* 0x000fe4000f8e0204 */
[----:B------:R-:W-:Y:S02]  /*1440*/  @!UP0 UIADD3 UR7, UPT, UPT, UR7, -UR8, URZ ;  /* 0x8000000807078290 */ /* 0x000fe4000fffe0ff */
[----:B------:R-:W-:-:S02]  /*1450*/  @!UP0 UIMAD UR6, UR9, UR6, UR8 ;  /* 0x00000006090682a4 */ /* 0x000fc4000f8e0208 */
[----:B------:R-:W-:Y:S02]  /*1460*/  @!UP0 UIMAD UR4, UR7, UR19, UR5 ;  /* 0x00000013070482a4 */ /* 0x000fe4000f8e0205 */
[----:B------:R-:W-:Y:S02]  /*1470*/  UIMAD UR26, UR20, UR11, UR26 ;  /* 0x0000000b141a72a4 */ /* 0x000fe4000f8e021a */
[----:B------:R-:W-:Y:S01]  /*1480*/  UIMAD UR27, UR4, UR14, UR10 ;  /* 0x0000000e041b72a4 */ /* 0x000fe2000f8e020a */
[----:B------:R-:W-:Y:S02]  /*1490*/  @!UP0 UMOV UR5, UR6 ;  /* 0x0000000600058c82 */ /* 0x000fe40008000000 */
[----:B------:R-:W-:-:S12]  /*14a0*/  UIMAD UR26, UR5, UR20, UR26 ;  /* 0x00000014051a72a4 */ /* 0x000fd8000f8e021a */
.L_x_18:
[----:B------:R-:W-:-:S09]  /*14b0*/  UISETP.NE.AND UP0, UPT, UR22, 0x1, UPT ;  /* 0x000000011600788c */ /* 0x000fd2000bf05270 */
[----:B------:R-:W-:Y:S05]  /*14c0*/  BRA.U UP0, `(.L_x_19) ;  /* 0x0000000100407547 */ /* 0x000fea000b800000 */
[----:B------:R-:W2:Y:S01]  /*14d0*/  LDCU.128 UR8, c[0x0][0xb10] ;  /* 0x00016200ff0877ac */ /* 0x000ea20008000c00 */
[----:B------:R-:W3:Y:S01]  /*14e0*/  LDCU UR12, c[0x0][0xb0c] ;  /* 0x00016180ff0c77ac */ /* 0x000ee20008000800 */
[----:B------:R-:W4:Y:S01]  /*14f0*/  LDCU UR13, c[0x0][0xb20] ;  /* 0x00016400ff0d77ac */ /* 0x000f220008000800 */
[----:B--2---:R-:W-:Y:S02]  /*1500*/  UIMAD.WIDE.U32 UR4, UR26, UR8, URZ ;  /* 0x000000081a0472a5 */ /* 0x004fe4000f8e00ff */
[----:B------:R-:W-:Y:S02]  /*1510*/  UIMAD.WIDE.U32 UR6, UR27, UR11, URZ ;  /* 0x0000000b1b0672a5 */ /* 0x000fe4000f8e00ff */
[----:B---3--:R-:W-:Y:S02]  /*1520*/  UISETP.NE.AND UP0, UPT, UR12, 0x1, UPT ;  /* 0x000000010c00788c */ /* 0x008fe4000bf05270 */
[----:B------:R-:W-:-:S03]  /*1530*/  USHF.R.U32.HI UR5, URZ, UR9, UR5 ;  /* 0x00000009ff057299 */ /* 0x000fc60008011605 */
[----:B------:R-:W-:Y:S01]  /*1540*/  UMOV UR4, UR7 ;  /* 0x0000000700047c82 */ /* 0x000fe20008000000 */
[----:B------:R-:W-:Y:S02]  /*1550*/  USEL UR5, UR26, UR5, !UP0 ;  /* 0x000000051a057287 */ /* 0x000fe4000c000000 */
[----:B------:R-:W-:Y:S02]  /*1560*/  UISETP.NE.AND UP0, UPT, UR10, 0x1, UPT ;  /* 0x000000010a00788c */ /* 0x000fe4000bf05270 */
[----:B----4-:R-:W-:-:S04]  /*1570*/  USHF.R.U32.HI UR4, URZ, UR13, UR4 ;  /* 0x0000000dff047299 */ /* 0x010fc80008011604 */
[----:B------:R-:W-:-:S04]  /*1580*/  USEL UR4, UR27, UR4, !UP0 ;  /* 0x000000041b047287 */ /* 0x000fc8000c000000 */
[----:B------:R-:W-:Y:S02]  /*1590*/  UIADD3 UR6, UPT, UPT, UR5, -UR4, URZ ;  /* 0x8000000405067290 */ /* 0x000fe4000fffe0ff */
[----:B------:R-:W-:Y:S02]  /*15a0*/  UIADD3 UR4, UPT, UPT, -UR5, UR4, URZ ;  /* 0x0000000405047290 */ /* 0x000fe4000fffe1ff */
[----:B------:R-:W-:Y:S02]  /*15b0*/  UIMAD UR27, UR6, UR10, UR27 ;  /* 0x0000000a061b72a4 */ /* 0x000fe4000f8e021b */
[----:B------:R-:W-:-:S12]  /*15c0*/  UIMAD UR26, UR4, UR12, UR26 ;  /* 0x0000000c041a72a4 */ /* 0x000fd8000f8e021a */
.L_x_19:
[----:B------:R-:W-:Y:S01]  /*15d0*/  UISETP.NE.AND UP0, UPT, UR18, 0x2, UPT ;  /* 0x000000021200788c */ /* 0x000fe2000bf05270 */
[----:B------:R-:W-:Y:S09]  /*15e0*/  BRA.U !UP6, `(.L_x_20) ;  /* 0x000000010e0c7547 */ /* 0x000ff2000b800000 */
[----:B------:R-:W-:Y:S01]  /*15f0*/  UCGABAR_WAIT ;  /* 0x0000000000007dc7 */ /* 0x000fe20008000000 */
[----:B------:R-:W-:Y:S01]  /*1600*/  CCTL.IVALL ;  /* 0x00000000ff00798f */ /* 0x000fe20002000000 */
[----:B------:R-:W-:Y:S05]  /*1610*/  BRA `(.L_x_21) ;  /* 0x0000000000047947 */ /* 0x000fea0003800000 */
.L_x_20:
[----:B------:R-:W-:Y:S06]  /*1620*/  BAR.SYNC.DEFER_BLOCKING 0x0 ;  /* 0x0000000000007b1d */ /* 0x000fec0000010000 */
.L_x_21:
[----:B------:R-:W-:Y:S05]  /*1630*/  BRA.U UP0, `(.L_x_22) ;  /* 0x0000001500707547 */ /* 0x000fea000b800000 */
[----:B------:R-:W2:Y:S01]  /*1640*/  LDCU UR6, c[0x0][0x38c] ;  /* 0x00007180ff0677ac */ /* 0x000ea20008000800 */
[----:B------:R-:W-:Y:S01]  /*1650*/  PLOP3.LUT P1, PT, PT, PT, UP3, 0x80, 0x8 ;  /* 0x000000000008781c */ /* 0x000fe20003f2f038 */
[----:B------:R-:W-:Y:S01]  /*1660*/  IMAD.MOV.U32 R12, RZ, RZ, 0x1 ;  /* 0x00000001ff0c7424 */ /* 0x000fe200078e00ff */
[----:B------:R-:W-:Y:S01]  /*1670*/  ISETP.EQ.OR P2, PT, R0, RZ, P3 ;  /* 0x000000ff0000720c */ /* 0x000fe20001f42670 */
[----:B------:R-:W-:Y:S01]  /*1680*/  UISETP.NE.AND UP1, UPT, UR18, URZ, UPT ;  /* 0x000000ff1200728c */ /* 0x000fe2000bf25270 */
[----:B------:R-:W-:Y:S01]  /*1690*/  PLOP3.LUT P1, PT, P1, PT, PT, 0x8, 0x80 ;  /* 0x000000000080781c */ /* 0x000fe20000f2e170 */
[----:B------:R-:W-:Y:S01]  /*16a0*/  USEL UR29, URZ, 0x1, UP5 ;  /* 0x00000001ff1d7887 */ /* 0x000fe2000a800000 */
[----:B------:R-:W-:Y:S01]  /*16b0*/  CS2R R10, SRZ ;  /* 0x00000000000a7805 */ /* 0x000fe2000001ff00 */
[----:B------:R-:W-:Y:S01]  /*16c0*/  IMAD.MOV.U32 R9, RZ, RZ, RZ ;  /* 0x000000ffff097224 */ /* 0x000fe200078e00ff */
[----:B------:R-:W3:Y:S01]  /*16d0*/  LDCU UR44, c[0x0][0x370] ;  /* 0x00006e00ff2c77ac */ /* 0x000ee20008000800 */
[----:B------:R-:W-:Y:S01]  /*16e0*/  IMAD.MOV.U32 R8, RZ, RZ, 0x1 ;  /* 0x00000001ff087424 */ /* 0x000fe200078e00ff */
[----:B------:R-:W4:Y:S01]  /*16f0*/  LDCU.64 UR38, c[0x0][0x348] ;  /* 0x00006900ff2677ac */ /* 0x000f220008000a00 */
[----:B------:R-:W-:-:S02]  /*1700*/  USHF.R.U32.HI UR48, URZ, 0x5, UR23 ;  /* 0x00000005ff307899 */ /* 0x000fc40008011617 */
[----:B--2---:R-:W-:Y:S02]  /*1710*/  UIADD3 UR5, UPT, UPT, UR6, 0x3f, URZ ;  /* 0x0000003f06057890 */ /* 0x004fe4000fffe0ff */
[----:B------:R-:W-:Y:S02]  /*1720*/  UIADD3 UR49, UPT, UPT, UR6, 0x7e, URZ ;  /* 0x0000007e06317890 */ /* 0x000fe4000fffe0ff */
[----:B------:R-:W-:Y:S01]  /*1730*/  USHF.R.S32.HI UR4, URZ, 0x1f, UR5 ;  /* 0x0000001fff047899 */ /* 0x000fe20008011405 */
[----:B------:R-:W2:Y:S03]  /*1740*/  LDCU UR43, c[0x0][0x374] ;  /* 0x00006e80ff2b77ac */ /* 0x000ea60008000800 */
[----:B------:R-:W-:Y:S02]  /*1750*/  ULEA.HI UR4, UR4, UR5, URZ, 0x6 ;  /* 0x0000000504047291 */ /* 0x000fe4000f8f30ff */
[----:B------:R-:W-:-:S02]  /*1760*/  USEL UR29, UR29, 0x2, UP1 ;  /* 0x000000021d1d7887 */ /* 0x000fc40008800000 */
[----:B------:R-:W-:Y:S02]  /*1770*/  USHF.R.S32.HI UR46, URZ, 0x6, UR4 ;  /* 0x00000006ff2e7899 */ /* 0x000fe40008011404 */
[----:B------:R-:W-:Y:S02]  /*1780*/  UIADD3 UR4, UPT, UPT, UR6, -0x1, URZ ;  /* 0xffffffff06047890 */ /* 0x000fe4000fffe0ff */
[----:B------:R-:W-:Y:S02]  /*1790*/  UISETP.LT.U32.AND UP0, UPT, UR46, 0x6, UPT ;  /* 0x000000062e00788c */ /* 0x000fe4000bf01070 */
[----:B------:R-:W-:Y:S02]  /*17a0*/  UISETP.GE.U32.AND UP2, UPT, UR4, -0x7f, UPT ;  /* 0xffffff810400788c */ /* 0x000fe4000bf46070 */
[----:B------:R-:W-:Y:S01]  /*17b0*/  USEL UR45, UR46, 0x6, UP0 ;  /* 0x000000062e2d7887 */ /* 0x000fe20008000000 */
[----:B------:R-:W-:-:S03]  /*17c0*/  UMOV UR21, URZ ;  /* 0x000000ff00157c82 */ /* 0x000fc60008000000 */
[----:B------:R-:W-:Y:S02]  /*17d0*/  UIADD3 UR22, UPT, UPT, UR45, -0x1, URZ ;  /* 0xffffffff2d167890 */ /* 0x000fe4000fffe0ff */
[----:B------:R-:W-:-:S03]  /*17e0*/  UIADD3 UR47, UPT, UPT, UR46, -UR45, URZ ;  /* 0x8000002d2e2f7290 */ /* 0x000fc6000fffe0ff */
[----:B------:R-:W-:-:S04]  /*17f0*/  @UP2 UIADD3 UR22, UPT, UPT, UR45, URZ, URZ ;  /* 0x000000ff2d162290 */ /* 0x000fc8000fffe0ff */
[----:B--234-:R-:W-:-:S12]  /*1800*/  UIADD3 UR22, UPT, UPT, UR22, 0x1, URZ ;  /* 0x0000000116167890 */ /* 0x01cfd8000fffe0ff */
.L_x_42:
[----:B------:R-:W-:Y:S01]  /*1810*/  UISETP.NE.AND UP0, UPT, UR54, URZ, UPT ;  /* 0x000000ff3600728c */ /* 0x000fe2000bf05270 */
[----:B------:R-:W2:Y:S08]  /*1820*/  S2UR UR54, SR_CgaCtaId ;  /* 0x00000000003679c3 */ /* 0x000eb00000008800 */
[----:B------:R-:W-:Y:S05]  /*1830*/  BRA.U UP0, `(.L_x_23) ;  /* 0x0000000100347547 */ /* 0x000fea000b800000 */
[----:B------:R-:W3:Y:S01]  /*1840*/  S2R R0, SR_CgaCtaId ;  /* 0x0000000000007919 */ /* 0x000ee20000008800 */
[----:B------:R-:W-:-:S04]  /*1850*/  MOV R2, 0x400 ;  /* 0x0000040000027802 */ /* 0x000fc80000000f00 */
[----:B---3--:R-:W-:Y:S02]  /*1860*/  LEA R0, R0, R2, 0x18 ;  /* 0x0000000200007211 */ /* 0x008fe400078ec0ff */
[----:B------:R-:W-:-:S03]  /*1870*/  SHF.L.U32 R2, R8, 0x1f, RZ ;  /* 0x0000001f08027819 */ /* 0x000fc600000006ff */
[----:B------:R-:W-:-:S04]  /*1880*/  IMAD R0, R9, 0x8, R0 ;  /* 0x0000000809007824 */ /* 0x000fc800078e0200 */
[----:B------:R-:W3:Y:S02]  /*1890*/  SYNCS.PHASECHK.TRANS64.TRYWAIT P0, [R0+URZ+0x110], R2 ;  /* 0x00011002000075a7 */ /* 0x000ee400080011ff */
[----:B---3--:R-:W-:Y:S05]  /*18a0*/  @!P0 BRA `(.L_x_24) ;  /* 0x00000060001c8947 */ /* 0x008fea0003800000 */
.L_x_124:
[----:B------:R-:W-:Y:S01]  /*18b0*/  VIADD R9, R9, 0x1 ;  /* 0x0000000109097836 */ /* 0x000fe20000000000 */
[----:B------:R3:W-:Y:S04]  /*18c0*/  SYNCS.ARRIVE.TRANS64.A1T0 RZ, [R0+URZ+0x100], RZ ;  /* 0x000100ff00ff79a7 */ /* 0x0007e800081000ff */
[----:B------:R-:W-:-:S04]  /*18d0*/  ISETP.NE.AND P0, PT, R9, 0x2, PT ;  /* 0x000000020900780c */ /* 0x000fc80003f05270 */
[----:B------:R-:W-:Y:S02]  /*18e0*/  SEL R9, R9, RZ, P0 ;  /* 0x000000ff09097207 */ /* 0x000fe40000000000 */
[----:B---3--:R-:W-:-:S04]  /*18f0*/  SEL R0, RZ, 0x1, P0 ;  /* 0x00000001ff007807 */ /* 0x008fc80000000000 */
[----:B------:R-:W-:-:S07]  /*1900*/  LOP3.LUT R8, R8, R0, RZ, 0x3c, !PT ;  /* 0x0000000008087212 */ /* 0x000fce00078e3cff */
.L_x_23:
[----:B------:R-:W-:Y:S01]  /*1910*/  UMOV UR13, 0x400 ;  /* 0x00000400000d7882 */ /* 0x000fe20000000000 */
[----:B------:R-:W-:Y:S01]  /*1920*/  SHF.L.U32 R0, R12, 0x1f, RZ ;  /* 0x0000001f0c007819 */ /* 0x000fe200000006ff */
[----:B--2---:R-:W-:Y:S02]  /*1930*/  ULEA UR13, UR54, UR13, 0x18 ;  /* 0x0000000d360d7291 */ /* 0x004fe4000f8ec0ff */
[----:B------:R-:W-:Y:S02]  /*1940*/  UISETP.GE.U32.AND UP0, UPT, UR49, 0x7f, UPT ;  /* 0x0000007f3100788c */ /* 0x000fe4000bf06070 */
[----:B------:R-:W-:Y:S02]  /*1950*/  ULEA UR4, UR21, UR13, 0x3 ;  /* 0x0000000d15047291 */ /* 0x000fe4000f8e18ff */
[----:B------:R-:W-:Y:S02]  /*1960*/  USHF.L.U32 UR35, UR26, 0x6, URZ ;  /* 0x000000061a237899 */ /* 0x000fe400080006ff */
[----:B------:R-:W-:Y:S01]  /*1970*/  ULEA UR19, UR27, UR48, 0x6 ;  /* 0x000000301b137291 */ /* 0x000fe2000f8e30ff */
[----:B------:R-:W-:-:S04]  /*1980*/  UMOV UR14, URZ ;  /* 0x000000ff000e7c82 */ /* 0x000fc80008000000 */
[----:B------:R2:W3:Y:S01]  /*1990*/  SYNCS.PHASECHK.TRANS64.TRYWAIT P0, [UR4+0x30], R0 ;  /* 0x00003000ff0075a7 */ /* 0x0004e20008001104 */
[----:B------:R-:W-:Y:S06]  /*19a0*/  BRA.U !UP0, `(.L_x_25) ;  /* 0x0000000108f07547 */ /* 0x000fec000b800000 */
[----:B------:R-:W-:Y:S01]  /*19b0*/  UMOV UR15, URZ ;  /* 0x000000ff000f7c82 */ /* 0x000fe20008000000 */
[----:B------:R-:W-:-:S05]  /*19c0*/  UMOV UR4, UR21 ;  /* 0x0000001500047c82 */ /* 0x000fca0008000000 */
.L_x_31:
[----:B------:R-:W-:Y:S01]  /*19d0*/  ULEA UR33, UR4, UR13, 0x3 ;  /* 0x0000000d04217291 */ /* 0x000fe2000f8e18ff */
[----:B---3--:R-:W-:Y:S01]  /*19e0*/  @!P3 MOV R2, 0x8000 ;  /* 0x000080000002b802 */ /* 0x008fe20000000f00 */
[----:B-1-3--:R-:W-:Y:S10]  /*19f0*/  @P0 BRA `(.L_x_26) ;  /* 0x00000000000c0947 */ /* 0x00aff40003800000 */
[----:B------:R-:W-:-:S04]  /*1a00*/  SHF.L.U32 R3, R12, 0x1f, RZ ;  /* 0x0000001f0c037819 */ /* 0x000fc800000006ff */
[----:B------:R-:W3:Y:S02]  /*1a10*/  SYNCS.PHASECHK.TRANS64.TRYWAIT P0, [UR33+0x30], R3 ;  /* 0x00003003ff0075a7 */ /* 0x000ee40008001121 */
[----:B---3--:R-:W-:Y:S05]  /*1a20*/  @!P0 BRA `(.L_x_27) ;  /* 0x0000005c00d08947 */ /* 0x008fea0003800000 */
.L_x_26:
[----:B------:R3:W-:Y:S01]  /*1a30*/  @!P3 SYNCS.ARRIVE.TRANS64 RZ, [UR33], R2 ;  /* 0x00000002ffffb9a7 */ /* 0x0007e20008000021 */
[----:B------:R-:W-:-:S04]  /*1a40*/  ULOP3.LUT UR5, UR29, 0x2, URZ, 0xfc, !UPT ;  /* 0x000000021d057892 */ /* 0x000fc8000f8efcff */
[----:B------:R-:W-:-:S09]  /*1a50*/  UISETP.NE.AND UP0, UPT, UR5, 0x2, UPT ;  /* 0x000000020500788c */ /* 0x000fd2000bf05270 */
[----:B------:R-:W-:Y:S05]  /*1a60*/  BRA.U UP0, `(.L_x_28) ;  /* 0x0000000100047547 */ /* 0x000fea000b800000 */
[----:B-1----:R-:W-:Y:S05]  /*1a70*/  BPT.TRAP 0x1 ;  /* 0x000000040000795c */ /* 0x002fea0000300000 */
.L_x_28:
[----:B------:R-:W-:Y:S04]  /*1a80*/  BSSY.RECONVERGENT B0, `(.L_x_29) ;  /* 0x0000003000007945 */ /* 0x000fe80003800200 */
[----:B------:R-:W-:Y:S05]  /*1a90*/  @P2 BRA `(.L_x_30) ;  /* 0x0000000000042947 */ /* 0x000fea0003800000 */
[----:B-1----:R-:W-:Y:S05]  /*1aa0*/  BPT.TRAP 0x1 ;  /* 0x000000040000795c */ /* 0x002fea0000300000 */
.L_x_30:
[----:B-1----:R-:W-:Y:S05]  /*1ab0*/  BSYNC.RECONVERGENT B0 ;  /* 0x0000000000007941 */ /* 0x002fea0003800200 */
.L_x_29:
[----:B------:R-:W-:Y:S02]  /*1ac0*/  UIADD3 UR5, UPT, UPT, UR4, 0x1, URZ ;  /* 0x0000000104057890 */ /* 0x000fe4000fffe0ff */
[----:B------:R-:W-:Y:S02]  /*1ad0*/  ULEA UR24, UR4, UR13, 0xe ;  /* 0x0000000d04187291 */ /* 0x000fe4000f8e70ff */
[----:B------:R-:W-:Y:S02]  /*1ae0*/  UISETP.NE.AND UP0, UPT, UR5, 0x6, UPT ;  /* 0x000000060500788c */ /* 0x000fe4000bf05270 */
[----:B------:R-:W-:Y:S02]  /*1af0*/  ULEA UR8, UR4, UR23, 0xc ;  /* 0x0000001704087291 */ /* 0x000fe4000f8e60ff */
[----:B------:R-:W-:Y:S02]  /*1b00*/  USEL UR6, URZ, 0x1, UP0 ;  /* 0x00000001ff067887 */ /* 0x000fe40008000000 */
[----:B------:R-:W-:-:S02]  /*1b10*/  USEL UR21, UR5, URZ, UP0 ;  /* 0x000000ff05157287 */ /* 0x000fc40008000000 */
[----:B------:R-:W-:Y:S02]  /*1b20*/  UIADD3 UR4, UP0, UPT, UR38, 0x180, URZ ;  /* 0x0000018026047890 */ /* 0x000fe4000ff1e0ff */
[----:B------:R-:W-:Y:S01]  /*1b30*/  ULEA UR5, UR21, UR13, 0x3 ;  /* 0x0000000d15057291 */ /* 0x000fe2000f8e18ff */
[----:B------:R-:W-:Y:S01]  /*1b40*/  LOP3.LUT R12, R12, UR6, RZ, 0x3c, !PT ;  /* 0x000000060c0c7c12 */ /* 0x000fe2000f8e3cff */
[----:B------:R-:W-:Y:S02]  /*1b50*/  USHF.L.U32 UR34, UR15, 0x6, URZ ;  /* 0x000000060f227899 */ /* 0x000fe400080006ff */
[----:B------:R-:W-:Y:S01]  /*1b60*/  UIADD3 UR15, UPT, UPT, UR15, 0x1, URZ ;  /* 0x000000010f0f7890 */ /* 0x000fe2000fffe0ff */
[----:B--2---:R-:W-:Y:S01]  /*1b70*/  SHF.L.U32 R0, R12, 0x1f, RZ ;  /* 0x0000001f0c007819 */ /* 0x004fe200000006ff */
[----:B------:R-:W-:Y:S02]  /*1b80*/  UIADD3 UR6, UP1, UPT, UR38, 0x80, URZ ;  /* 0x0000008026067890 */ /* 0x000fe4000ff3e0ff */
[----:B------:R-:W-:Y:S01]  /*1b90*/  ULEA UR8, UR8, UR13, 0x2 ;  /* 0x0000000d08087291 */ /* 0x000fe2000f8e10ff */
[----:B------:R4:W1:Y:S01]  /*1ba0*/  SYNCS.PHASECHK.TRANS64.TRYWAIT P0, [UR5+0x30], R0 ;  /* 0x00003000ff0075a7 */ /* 0x0008620008001105 */
[----:B------:R-:W-:-:S02]  /*1bb0*/  UIADD3.X UR5, UPT, UPT, URZ, UR39, URZ, UP0, !UPT ;  /* 0x00000027ff057290 */ /* 0x000fc400087fe4ff */
[----:B------:R-:W-:Y:S02]  /*1bc0*/  UISETP.NE.AND UP0, UPT, UR15, UR22, UPT ;  /* 0x000000160f00728c */ /* 0x000fe4000bf05270 */
[----:B------:R-:W-:Y:S02]  /*1bd0*/  UIADD3.X UR7, UPT, UPT, URZ, UR39, URZ, UP1, !UPT ;  /* 0x00000027ff077290 */ /* 0x000fe40008ffe4ff */
[----:B------:R-:W-:Y:S02]  /*1be0*/  UIADD3 UR32, UPT, UPT, UR24, 0x6800, URZ ;  /* 0x0000680018207890 */ /* 0x000fe4000fffe0ff */
[----:B------:R-:W-:Y:S02]  /*1bf0*/  UIADD3 UR26, UPT, UPT, UR34, 0x20, URZ ;  /* 0x00000020221a7890 */ /* 0x000fe4000fffe0ff */
[----:B------:R-:W-:Y:S02]  /*1c00*/  UIADD3 UR24, UPT, UPT, UR24, 0x8800, URZ ;  /* 0x0000880018187890 */ /* 0x000fe4000fffe0ff */
[----:B------:R-:W-:-:S02]  /*1c10*/  UIADD3 UR16, UPT, UPT, UR8, 0x1e800, URZ ;  /* 0x0001e80008107890 */ /* 0x000fc4000fffe0ff */
[----:B------:R-:W-:Y:S01]  /*1c20*/  UIADD3 UR8, UPT, UPT, UR8, 0x20800, URZ ;  /* 0x0002080008087890 */ /* 0x000fe2000fffe0ff */
[----:B------:R-:W-:Y:S01]  /*1c30*/  UMOV UR30, 0x0 ;  /* 0x00000000001e7882 */ /* 0x000fe20000000000 */
[----:B------:R-:W-:Y:S01]  /*1c40*/  UMOV UR31, 0x10000000 ;  /* 0x10000000001f7882 */ /* 0x000fe20000000000 */
[----:B------:R-:W-:Y:S01]  /*1c50*/  UMOV UR25, UR33 ;  /* 0x0000002100197c82 */ /* 0x000fe20008000000 */
[----:B------:R-:W-:Y:S01]  /*1c60*/  UMOV UR27, UR35 ;  /* 0x00000023001b7c82 */ /* 0x000fe20008000000 */
[----:B------:R-:W-:Y:S01]  /*1c70*/  UMOV UR28, UR36 ;  /* 0x00000024001c7c82 */ /* 0x000fe20008000000 */
[----:B------:R-:W-:Y:S01]  /*1c80*/  UMOV UR14, 0x30000 ;  /* 0x00030000000e7882 */ /* 0x000fe20000000000 */
[----:B------:R-:W-:Y:S01]  /*1c90*/  UMOV UR17, UR33 ;  /* 0x0000002100117c82 */ /* 0x000fe20008000000 */
[----:B------:R-:W-:Y:S01]  /*1ca0*/  UMOV UR20, UR36 ;  /* 0x0000002400147c82 */ /* 0x000fe20008000000 */
[----:B------:R-:W-:Y:S01]  /*1cb0*/  UMOV UR18, UR34 ;  /* 0x0000002200127c82 */ /* 0x000fe20008000000 */
[----:B------:R-:W-:Y:S01]  /*1cc0*/  UTMALDG.3D [UR32], [UR6], desc[UR30] ;  /* 0x00001e20060075b4 */ /* 0x000fe20008011000 */
[----:B------:R-:W-:Y:S01]  /*1cd0*/  UMOV UR11, UR19 ;  /* 0x00000013000b7c82 */ /* 0x000fe20008000000 */
[----:B------:R-:W-:Y:S01]  /*1ce0*/  UMOV UR12, UR36 ;  /* 0x00000024000c7c82 */ /* 0x000fe20008000000 */
[----:B------:R-:W-:Y:S01]  /*1cf0*/  UMOV UR9, UR33 ;  /* 0x0000002100097c82 */ /* 0x000fe20008000000 */
[----:B------:R-:W-:Y:S01]  /*1d00*/  UMOV UR10, UR26 ;  /* 0x0000001a000a7c82 */ /* 0x000fe20008000000 */
[----:B------:R-:W-:Y:S01]  /*1d10*/  UTMALDG.3D [UR24], [UR6], desc[UR30] ;  /* 0x00001e18060075b4 */ /* 0x000fe20008011000 */
[----:B------:R-:W-:Y:S01]  /*1d20*/  UTMALDG.3D.MULTICAST [UR16], [UR4], UR14, desc[UR30] ;  /* 0x00001e10040073b4 */ /* 0x000fe2000801180e */
[----:B------:R2:W-:Y:S02]  /*1d30*/  UTMALDG.3D.MULTICAST [UR8], [UR4], UR14, desc[UR30] ;  /* 0x00001e08040073b4 */ /* 0x0005e4000801180e */
[----:B--2---:R-:W-:Y:S01]  /*1d40*/  UMOV UR14, UR22 ;  /* 0x00000016000e7c82 */ /* 0x004fe20008000000 */
[----:B------:R-:W-:Y:S01]  /*1d50*/  UMOV UR4, UR21 ;  /* 0x0000001500047c82 */ /* 0x000fe20008000000 */
[----:B----4-:R-:W-:Y:S05]  /*1d60*/  BRA.U UP0, `(.L_x_31) ;  /* 0xfffffffd00187547 */ /* 0x010fea000b83ffff */
.L_x_25:
[----:B------:R-:W-:Y:S01]  /*1d70*/  ULEA UR4, UR21, UR13, 0x3 ;  /* 0x0000000d15047291 */ /* 0x000fe2000f8e18ff */
[----:B--2---:R-:W-:Y:S01]  /*1d80*/  SHF.L.U32 R0, R12, 0x1f, RZ ;  /* 0x0000001f0c007819 */ /* 0x004fe200000006ff */
[----:B------:R-:W-:Y:S01]  /*1d90*/  @!P1 SYNCS.ARRIVE.TRANS64.A1T0 RZ, [UR13+0x98], RZ ;  /* 0x000098ffffff99a7 */ /* 0x000fe2000810000d */
[----:B------:R-:W-:-:S06]  /*1da0*/  UISETP.GT.AND UP0, UPT, UR46, UR45, UPT ;  /* 0x0000002d2e00728c */ /* 0x000fcc000bf04270 */
[----:B-1-3--:R1:W2:Y:S03]  /*1db0*/  SYNCS.PHASECHK.TRANS64.TRYWAIT P0, [UR4+0x30], R0 ;  /* 0x00003000ff0075a7 */ /* 0x00a2a60008001104 */
[----:B------:R-:W-:Y:S05]  /*1dc0*/  BRA.U !UP0, `(.L_x_32) ;  /* 0x0000000108ec7547 */ /* 0x000fea000b800000 */
[----:B------:R-:W-:Y:S01]  /*1dd0*/  UIADD3 UR15, UPT, UPT, UR47, UR14, URZ ;  /* 0x0000000e2f0f7290 */ /* 0x000fe2000fffe0ff */
[----:B------:R-:W-:-:S11]  /*1de0*/  UMOV UR4, UR21 ;  /* 0x0000001500047c82 */ /* 0x000fd60008000000 */
.L_x_38:
[----:B------:R-:W-:Y:S01]  /*1df0*/  ULEA UR33, UR4, UR13, 0x3 ;  /* 0x0000000d04217291 */ /* 0x000fe2000f8e18ff */
[----:B--2---:R-:W-:Y:S01]  /*1e00*/  @!P3 MOV R2, 0x8000 ;  /* 0x000080000002b802 */ /* 0x004fe20000000f00 */
[----:B--2-4-:R-:W-:Y:S10]  /*1e10*/  @P0 BRA `(.L_x_33) ;  /* 0x00000000000c0947 */ /* 0x014ff40003800000 */
[----:B------:R-:W-:-:S04]  /*1e20*/  SHF.L.U32 R3, R12, 0x1f, RZ ;  /* 0x0000001f0c037819 */ /* 0x000fc800000006ff */
[----:B------:R-:W2:Y:S02]  /*1e30*/  SYNCS.PHASECHK.TRANS64.TRYWAIT P0, [UR33+0x30], R3 ;  /* 0x00003003ff0075a7 */ /* 0x000ea40008001121 */
[----:B--2---:R-:W-:Y:S05]  /*1e40*/  @!P0 BRA `(.L_x_34) ;  /* 0x0000005800e08947 */ /* 0x004fea0003800000 */
.L_x_33:
[----:B------:R2:W-:Y:S01]  /*1e50*/  @!P3 SYNCS.ARRIVE.TRANS64 RZ, [UR33], R2 ;  /* 0x00000002ffffb9a7 */ /* 0x0005e20008000021 */
[----:B------:R-:W-:-:S04]  /*1e60*/  ULOP3.LUT UR5, UR29, 0x2, URZ, 0xfc, !UPT ;  /* 0x000000021d057892 */ /* 0x000fc8000f8efcff */
[----:B------:R-:W-:-:S09]  /*1e70*/  UISETP.NE.AND UP0, UPT, UR5, 0x2, UPT ;  /* 0x000000020500788c */ /* 0x000fd2000bf05270 */
[----:B------:R-:W-:Y:S05]  /*1e80*/  BRA.U UP0, `(.L_x_35) ;  /* 0x0000000100047547 */ /* 0x000fea000b800000 */
[----:B------:R-:W-:Y:S05]  /*1e90*/  BPT.TRAP 0x1 ;  /* 0x000000040000795c */ /* 0x000fea0000300000 */
.L_x_35:
[----:B------:R-:W-:Y:S04]  /*1ea0*/  BSSY.RECONVERGENT B0, `(.L_x_36) ;  /* 0x0000003000007945 */ /* 0x000fe80003800200 */
[----:B------:R-:W-:Y:S05]  /*1eb0*/  @P2 BRA `(.L_x_37) ;  /* 0x0000000000042947 */ /* 0x000fea0003800000 */
[----:B------:R-:W-:Y:S05]  /*1ec0*/  BPT.TRAP 0x1 ;  /* 0x000000040000795c */ /* 0x000fea0000300000 */
.L_x_37:
[----:B------:R-:W-:Y:S05]  /*1ed0*/  BSYNC.RECONVERGENT B0 ;  /* 0x0000000000007941 */ /* 0x000fea0003800200 */
.L_x_36:
        /* <DEDUP_REMOVED lines=11> */
[----:B-1----:R-:W-:Y:S01]  /*1f90*/  SHF.L.U32 R0, R12, 0x1f, RZ ;  /* 0x0000001f0c007819 */ /* 0x002fe200000006ff */
[----:B------:R-:W-:Y:S02]  /*1fa0*/  UIADD3 UR6, UP1, UPT, UR38, 0x80, URZ ;  /* 0x0000008026067890 */ /* 0x000fe4000ff3e0ff */
[----:B------:R-:W-:Y:S01]  /*1fb0*/  ULEA UR8, UR8, UR13, 0x2 ;  /* 0x0000000d08087291 */ /* 0x000fe2000f8e10ff */
[----:B------:R3:W4:Y:S01]  /*1fc0*/  SYNCS.PHASECHK.TRANS64.TRYWAIT P0, [UR5+0x30], R0 ;  /* 0x00003000ff0075a7 */ /* 0x0007220008001105 */
        /* <DEDUP_REMOVED lines=16> */
[----:B------:R-:W-:Y:S01]  /*20d0*/  UTMALDG.3D [UR32], [UR6], desc[UR30] ;  /* 0x00001e20060075b4 */ /* 0x000fe20008011000 */
[----:B------:R-:W-:Y:S01]  /*20e0*/  UMOV UR18, UR34 ;  /* 0x0000002200127c82 */ /* 0x000fe20008000000 */
[----:B------:R-:W-:Y:S01]  /*20f0*/  UMOV UR11, UR19 ;  /* 0x00000013000b7c82 */ /* 0x000fe20008000000 */
[----:B------:R-:W-:Y:S01]  /*2100*/  UMOV UR12, UR36 ;  /* 0x00000024000c7c82 */ /* 0x000fe20008000000 */
[----:B------:R-:W-:Y:S01]  /*2110*/  UMOV UR9, UR33 ;  /* 0x0000002100097c82 */ /* 0x000fe20008000000 */
[----:B------:R-:W-:Y:S01]  /*2120*/  UMOV UR10, UR26 ;  /* 0x0000001a000a7c82 */ /* 0x000fe20008000000 */
[----:B------:R-:W-:Y:S01]  /*2130*/  UTMALDG.3D [UR24], [UR6], desc[UR30] ;  /* 0x00001e18060075b4 */ /* 0x000fe20008011000 */
[----:B------:R-:W-:Y:S01]  /*2140*/  UTMALDG.3D.MULTICAST [UR16], [UR4], UR37, desc[UR30] ;  /* 0x00001e10040073b4 */ /* 0x000fe20008011825 */
[----:B------:R1:W-:Y:S02]  /*2150*/  UTMALDG.3D.MULTICAST [UR8], [UR4], UR37, desc[UR30] ;  /* 0x00001e08040073b4 */ /* 0x0003e40008011825 */
[----:B-1----:R-:W-:Y:S01]  /*2160*/  UMOV UR4, UR21 ;  /* 0x0000001500047c82 */ /* 0x002fe20008000000 */
[----:B---3--:R-:W-:Y:S05]  /*2170*/  BRA.U UP0, `(.L_x_38) ;  /* 0xfffffffd001c7547 */ /* 0x008fea000b83ffff */
.L_x_32:
[C---:B------:R-:W-:Y:S01]  /*2180*/  LEA R3, R11.reuse, UR13, 0x3 ;  /* 0x0000000d0b037c11 */ /* 0x040fe2000f8e18ff */
[----:B------:R-:W-:Y:S01]  /*2190*/  NOP ;  /* 0x0000000000007918 */ /* 0x000fe20000000000 */
[----:B-1----:R-:W-:Y:S02]  /*21a0*/  SHF.L.U32 R0, R10, 0x1f, RZ ;  /* 0x0000001f0a007819 */ /* 0x002fe400000006ff */
[----:B------:R-:W-:Y:S02]  /*21b0*/  LEA R4, R11, UR13, 0x4 ;  /* 0x0000000d0b047c11 */ /* 0x000fe4000f8e20ff */
[----:B--2-4-:R-:W1:Y:S02]  /*21c0*/  SYNCS.PHASECHK.TRANS64.TRYWAIT P0, [R3+URZ+0xa0], R0 ;  /* 0x0000a000030075a7 */ /* 0x014e6400080011ff */
[----:B-1----:R-:W-:Y:S05]  /*21d0*/  @!P0 BRA `(.L_x_39) ;  /* 0x0000005800148947 */ /* 0x002fea0003800000 */
.L_x_127:
[----:B------:R-:W2:Y:S01]  /*21e0*/  LDS.128 R4, [R4+0x130] ;  /* 0x0001300004047984 */ /* 0x000ea20000000c00 */
[----:B------:R-:W-:Y:S01]  /*21f0*/  UISETP.GE.AND UP0, UPT, UR42, 0x1, UPT ;  /* 0x000000012a00788c */ /* 0x000fe2000bf06270 */
[----:B------:R-:W-:Y:S01]  /*2200*/  @!PT LDS RZ, [RZ] ;  /* 0x00000000fffff984 */ /* 0x000fe20000000800 */
[----:B------:R-:W-:Y:S01]  /*2210*/  @!PT LDS RZ, [RZ] ;  /* 0x00000000fffff984 */ /* 0x000fe20000000800 */
[----:B------:R-:W-:Y:S01]  /*2220*/  @!PT LDS RZ, [RZ] ;  /* 0x00000000fffff984 */ /* 0x000fe20000000800 */
[----:B------:R-:W-:Y:S01]  /*2230*/  @!PT LDS RZ, [RZ] ;  /* 0x00000000fffff984 */ /* 0x000fe20000000800 */
[----:B------:R3:W-:Y:S06]  /*2240*/  MEMBAR.ALL.CTA ;  /* 0x0000000000007992 */ /* 0x0007ec0000008000 */
[----:B---3--:R-:W3:Y:S01]  /*2250*/  FENCE.VIEW.ASYNC.S ;  /* 0x00000000000073c6 */ /* 0x008ee20000000000 */
[----:B--2---:R-:W-:-:S13]  /*2260*/  LOP3.LUT P0, RZ, R6, 0x1, RZ, 0xc0, !PT ;  /* 0x0000000106ff7812 */ /* 0x004fda000780c0ff */
[----:B---3--:R-:W-:Y:S01]  /*2270*/  VOTEU.ANY UP1, P0 ;  /* 0x0000000000ff7886 */ /* 0x008fe20000020100 */
[----:B------:R-:W-:-:S13]  /*2280*/  PLOP3.LUT P0, PT, PT, PT, UP1, 0x80, 0x8 ;  /* 0x000000000008781c */ /* 0x000fda0003f0f018 */
[----:B-1----:R-:W-:Y:S02]  /*2290*/  @P0 LOP3.LUT R0, R5, 0xffff, RZ, 0xc0, !PT ;  /* 0x0000ffff05000812 */ /* 0x002fe400078ec0ff */
[----:B------:R-:W-:Y:S02]  /*22a0*/  @P0 MOV R2, R4 ;  /* 0x0000000400020202 */ /* 0x000fe40000000f00 */
[----:B------:R-:W-:Y:S01]  /*22b0*/  @P0 R2UR UR5, R0 ;  /* 0x00000000000502ca */ /* 0x000fe200000e0000 */
[----:B------:R-:W-:Y:S01]  /*22c0*/  VIADD R0, R3, 0xb0 ;  /* 0x000000b003007836 */ /* 0x000fe20000000000 */
[----:B------:R-:W-:Y:S02]  /*22d0*/  @P0 SHF.R.U32.HI R4, RZ, 0x10, R5 ;  /* 0x00000010ff040819 */ /* 0x000fe40000011605 */
[----:B------:R-:W-:Y:S02]  /*22e0*/  @P0 R2UR UR6, R2 ;  /* 0x00000000020602ca */ /* 0x000fe400000e0000 */
[----:B------:R-:W-:-:S02]  /*22f0*/  PRMT R0, RZ, 0x654, R0 ;  /* 0x00000654ff007816 */ /* 0x000fc40000000000 */
[----:B------:R-:W-:Y:S02]  /*2300*/  @P0 R2UR UR4, R4 ;  /* 0x00000000040402ca */ /* 0x000fe400000e0000 */
[----:B------:R1:W-:Y:S03]  /*2310*/  SYNCS.ARRIVE.TRANS64.RED.A1T0 RZ, [R0+URZ], RZ ;  /* 0x000000ff00ff79a7 */ /* 0x0003e600081004ff */
[----:B------:R-:W-:-:S04]  /*2320*/  @UP1 UMOV UR40, UR5 ;  /* 0x0000000500281c82 */ /* 0x000fc80008000000 */
[----:B------:R-:W-:-:S04]  /*2330*/  @UP1 UMOV UR41, UR6 ;  /* 0x0000000600291c82 */ /* 0x000fc80008000000 */
[----:B------:R-:W-:Y:S01]  /*2340*/  @UP1 UMOV UR36, UR4 ;  /* 0x0000000400241c82 */ /* 0x000fe20008000000 */
[----:B------:R-:W-:Y:S05]  /*2350*/  BRA.U !UP0, `(.L_x_40) ;  /* 0x0000000108d47547 */ /* 0x000fea000b800000 */
[----:B------:R-:W2:Y:S01]  /*2360*/  LDCU.128 UR16, c[0x0][0xb10] ;  /* 0x00016200ff1077ac */ /* 0x000ea20008000c00 */
[----:B------:R-:W3:Y:S01]  /*2370*/  LDCU UR12, c[0x0][0xb20] ;  /* 0x00016400ff0c77ac */ /* 0x000ee20008000800 */
[----:B------:R-:W4:Y:S01]  /*2380*/  LDCU UR20, c[0x0][0xb0c] ;  /* 0x00016180ff1477ac */ /* 0x000f220008000800 */
[----:B------:R-:W1:Y:S01]  /*2390*/  LDCU.64 UR8, c[0x0][0xb28] ;  /* 0x00016500ff0877ac */ /* 0x000e620008000a00 */
[----:B------:R-:W-:Y:S02]  /*23a0*/  UISETP.NE.AND UP3, UPT, UR42, 0x1, UPT ;  /* 0x000000012a00788c */ /* 0x000fe4000bf65270 */
[----:B--2---:R-:W-:Y:S02]  /*23b0*/  UIMAD.WIDE.U32 UR6, UR43, UR19, URZ ;  /* 0x000000132b0672a5 */ /* 0x004fe4000f8e00ff */
[----:B------:R-:W-:Y:S02]  /*23c0*/  UIMAD.WIDE.U32 UR4, UR44, UR16, URZ ;  /* 0x000000102c0472a5 */ /* 0x000fe4000f8e00ff */
[----:B------:R-:W-:-:S02]  /*23d0*/  UISETP.NE.AND UP0, UPT, UR18, 0x1, UPT ;  /* 0x000000011200788c */ /* 0x000fc4000bf05270 */
[----:B------:R-:W-:Y:S01]  /*23e0*/  UIMAD.WIDE.U32 UR24, UR40, UR19, URZ ;  /* 0x00000013281872a5 */ /* 0x000fe2000f8e00ff */
[----:B------:R-:W-:Y:S02]  /*23f0*/  UMOV UR6, UR7 ;  /* 0x0000000700067c82 */ /* 0x000fe40008000000 */
[----:B------:R-:W-:Y:S01]  /*2400*/  UMOV UR4, UR5 ;  /* 0x0000000500047c82 */ /* 0x000fe20008000000 */
[----:B---3--:R-:W-:Y:S02]  /*2410*/  USHF.R.U32.HI UR6, URZ, UR12, UR6 ;  /* 0x0000000cff067299 */ /* 0x008fe40008011606 */
[----:B----4-:R-:W-:Y:S02]  /*2420*/  UISETP.NE.AND UP2, UPT, UR20, 0x1, UPT ;  /* 0x000000011400788c */ /* 0x010fe4000bf45270 */
[----:B------:R-:W-:Y:S02]  /*2430*/  USHF.R.U32.HI UR4, URZ, UR17, UR4 ;  /* 0x00000011ff047299 */ /* 0x000fe40008011604 */
[----:B------:R-:W-:-:S02]  /*2440*/  USEL UR5, UR43, UR6, !UP0 ;  /* 0x000000062b057287 */ /* 0x000fc4000c000000 */
[----:B------:R-:W-:Y:S02]  /*2450*/  USEL UR6, UR44, UR4, !UP2 ;  /* 0x000000042c067287 */ /* 0x000fe4000d000000 */
[----:B-1----:R-:W-:Y:S01]  /*2460*/  UIMAD.WIDE.U32 UR10, UR5, UR8, URZ ;  /* 0x00000008050a72a5 */ /* 0x002fe2000f8e00ff */
[----:B------:R-:W-:Y:S01]  /*2470*/  UMOV UR4, UR25 ;  /* 0x0000001900047c82 */ /* 0x000fe20008000000 */
[----:B------:R-:W-:Y:S02]  /*2480*/  UIMAD.WIDE.U32 UR14, UR41, UR16, URZ ;  /* 0x00000010290e72a5 */ /* 0x000fe4000f8e00ff */
[----:B------:R-:W-:-:S03]  /*2490*/  UIMAD.WIDE.U32 UR24, UR6, UR8, URZ ;  /* 0x00000008061872a5 */ /* 0x000fc6000f8e00ff */
[----:B------:R-:W-:Y:S01]  /*24a0*/  UMOV UR10, UR11 ;  /* 0x0000000b000a7c82 */ /* 0x000fe20008000000 */
[----:B------:R-:W-:Y:S02]  /*24b0*/  USHF.R.U32.HI UR4, URZ, UR12, UR4 ;  /* 0x0000000cff047299 */ /* 0x000fe40008011604 */
[----:B------:R-:W-:Y:S01]  /*24c0*/  @UP3 USHF.R.U32.HI UR5, URZ, UR9, UR10 ;  /* 0x00000009ff053299 */ /* 0x000fe2000801160a */
[----:B------:R-:W-:Y:S01]  /*24d0*/  UMOV UR14, UR15 ;  /* 0x0000000f000e7c82 */ /* 0x000fe20008000000 */
[----:B------:R-:W-:Y:S01]  /*24e0*/  UMOV UR24, UR25 ;  /* 0x0000001900187c82 */ /* 0x000fe20008000000 */
[----:B------:R-:W-:Y:S02]  /*24f0*/  USHF.R.U32.HI UR17, URZ, UR17, UR14 ;  /* 0x00000011ff117299 */ /* 0x000fe4000801160e */
[----:B------:R-:W-:Y:S02]  /*2500*/  USEL UR4, UR40, UR4, !UP0 ;  /* 0x0000000428047287 */ /* 0x000fe4000c000000 */
[----:B------:R-:W-:-:S02]  /*2510*/  @UP3 USHF.R.U32.HI UR6, URZ, UR9, UR24 ;  /* 0x00000009ff063299 */ /* 0x000fc40008011618 */
[----:B------:R-:W-:Y:S02]  /*2520*/  UIMAD UR7, UR42, UR5, URZ ;  /* 0x000000052a0772a4 */ /* 0x000fe4000f8e02ff */
[----:B------:R-:W-:Y:S02]  /*2530*/  USEL UR5, UR41, UR17, !UP2 ;  /* 0x0000001129057287 */ /* 0x000fe4000d000000 */
[----:B------:R-:W-:Y:S02]  /*2540*/  UIMAD UR10, UR42, UR6, URZ ;  /* 0x000000062a0a72a4 */ /* 0x000fe4000f8e02ff */
[----:B------:R-:W-:Y:S02]  /*2550*/  UISETP.GE.AND UP0, UPT, UR4, UR7, UPT ;  /* 0x000000070400728c */ /* 0x000fe4000bf06270 */
[----:B------:R-:W-:Y:S02]  /*2560*/  UIMAD.WIDE.U32 UR14, UR4, UR8, URZ ;  /* 0x00000008040e72a5 */ /* 0x000fe4000f8e00ff */
[----:B------:R-:W-:-:S02]  /*2570*/  UISETP.GE.OR UP0, UPT, UR5, UR10, UP0 ;  /* 0x0000000a0500728c */ /* 0x000fc40008706670 */
[----:B------:R-:W-:Y:S02]  /*2580*/  UIMAD.WIDE.U32 UR10, UR5, UR8, URZ ;  /* 0x00000008050a72a5 */ /* 0x000fe4000f8e00ff */
[----:B------:R-:W-:Y:S01]  /*2590*/  UIADD3 UR12, UPT, UPT, -UR4, URZ, URZ ;  /* 0x000000ff040c7290 */ /* 0x000fe2000fffe1ff */
[----:B------:R-:W-:Y:S01]  /*25a0*/  UMOV UR8, UR15 ;  /* 0x0000000f00087c82 */ /* 0x000fe20008000000 */
[----:B------:R-:W-:Y:S02]  /*25b0*/  UIADD3 UR10, UPT, UPT, -UR5, URZ, URZ ;  /* 0x000000ff050a7290 */ /* 0x000fe4000fffe1ff */
[----:B------:R-:W-:-:S03]  /*25c0*/  USHF.R.U32.HI UR8, URZ, UR9, UR8 ;  /* 0x00000009ff087299 */ /* 0x000fc60008011608 */
[----:B------:R-:W-:Y:S01]  /*25d0*/  @!UP0 UMOV UR7, UR11 ;  /* 0x0000000b00078c82 */ /* 0x000fe20008000000 */
[----:B------:R-:W-:Y:S02]  /*25e0*/  UIMAD UR12, UR18, UR12, UR40 ;  /* 0x0000000c120c72a4 */ /* 0x000fe4000f8e0228 */
[----:B------:R-:W-:Y:S02]  /*25f0*/  USEL UR8, UR4, UR8, !UP3 ;  /* 0x0000000804087287 */ /* 0x000fe4000d800000 */
[----:B------:R-:W-:Y:S02]  /*2600*/  @!UP0 USHF.R.U32.HI UR7, URZ, UR9, UR7 ;  /* 0x00000009ff078299 */ /* 0x000fe40008011607 */
[----:B------:R-:W-:Y:S02]  /*2610*/  UIADD3 UR9, UPT, UPT, -UR8, URZ, URZ ;  /* 0x000000ff08097290 */ /* 0x000fe4000fffe1ff */
[----:B------:R-:W-:Y:S02]  /*2620*/  @!UP0 USEL UR7, UR5, UR7, !UP3 ;  /* 0x0000000705078287 */ /* 0x000fe4000d800000 */
[----:B------:R-:W-:-:S02]  /*2630*/  UIMAD UR9, UR42, UR9, UR4 ;  /* 0x000000092a0972a4 */ /* 0x000fc4000f8e0204 */
[----:B------:R-:W-:Y:S02]  /*2640*/  @!UP0 UIADD3 UR8, UPT, UPT, UR8, -UR7, URZ ;  /* 0x8000000708088290 */ /* 0x000fe4000fffe0ff */
[----:B------:R-:W-:Y:S02]  /*2650*/  @!UP0 UIMAD UR7, UR9, UR6, UR7 ;  /* 0x00000006090782a4 */ /* 0x000fe4000f8e0207 */
[----:B------:R-:W-:Y:S02]  /*2660*/  @!UP0 UIMAD UR4, UR42, UR8, UR5 ;  /* 0x000000082a0482a4 */ /* 0x000fe4000f8e0205 */
[----:B------:R-:W-:Y:S02]  /*2670*/  UIMAD UR6, UR20, UR10, UR41 ;  /* 0x0000000a140672a4 */ /* 0x000fe4000f8e0229 */
[----:B------:R-:W-:Y:S01]  /*2680*/  UIMAD UR40, UR4, UR18, UR12 ;  /* 0x00000012042872a4 */ /* 0x000fe2000f8e020c */
[----:B------:R-:W-:Y:S02]  /*2690*/  @!UP0 UMOV UR5, UR7 ;  /* 0x0000000700058c82 */ /* 0x000fe40008000000 */
[----:B------:R-:W-:-:S12]  /*26a0*/  UIMAD UR41, UR5, UR20, UR6 ;  /* 0x00000014052972a4 */ /* 0x000fd8000f8e0206 */
.L_x_40:
[----:B------:R-:W2:Y:S02]  /*26b0*/  LDCU UR4, c[0x0][0xb30] ;  /* 0x00016600ff0477ac */ /* 0x000ea40008000800 */
[----:B--2---:R-:W-:-:S09]  /*26c0*/  UISETP.NE.AND UP0, UPT, UR4, 0x1, UPT ;  /* 0x000000010400788c */ /* 0x004fd2000bf05270 */
[----:B------:R-:W-:Y:S05]  /*26d0*/  BRA.U UP0, `(.L_x_41) ;  /* 0x0000000100447547 */ /* 0x000fea000b800000 */
[----:B------:R-:W2:Y:S01]  /*26e0*/  LDCU.128 UR8, c[0x0][0xb10] ;  /* 0x00016200ff0877ac */ /* 0x000ea20008000c00 */
[----:B------:R-:W3:Y:S01]  /*26f0*/  LDCU UR12, c[0x0][0xb0c] ;  /* 0x00016180ff0c77ac */ /* 0x000ee20008000800 */
[----:B------:R-:W4:Y:S01]  /*2700*/  LDCU UR14, c[0x0][0xb20] ;  /* 0x00016400ff0e77ac */ /* 0x000f220008000800 */
[----:B--2---:R-:W-:Y:S02]  /*2710*/  UIMAD.WIDE.U32 UR6, UR41, UR8, URZ ;  /* 0x00000008290672a5 */ /* 0x004fe4000f8e00ff */
[----:B------:R-:W-:Y:S02]  /*2720*/  UIMAD.WIDE.U32 UR4, UR40, UR11, URZ ;  /* 0x0000000b280472a5 */ /* 0x000fe4000f8e00ff */
[----:B---3--:R-:W-:Y:S02]  /*2730*/  UISETP.NE.AND UP2, UPT, UR12, 0x1, UPT ;  /* 0x000000010c00788c */ /* 0x008fe4000bf45270 */
[----:B------:R-:W-:Y:S01]  /*2740*/  UISETP.NE.AND UP0, UPT, UR10, 0x1, UPT ;  /* 0x000000010a00788c */ /* 0x000fe2000bf05270 */
[----:B------:R-:W-:-:S02]  /*2750*/  UMOV UR6, UR7 ;  /* 0x0000000700067c82 */ /* 0x000fc40008000000 */
[----:B------:R-:W-:Y:S01]  /*2760*/  UMOV UR4, UR5 ;  /* 0x0000000500047c82 */ /* 0x000fe20008000000 */
[----:B------:R-:W-:Y:S02]  /*2770*/  USHF.R.U32.HI UR9, URZ, UR9, UR6 ;  /* 0x00000009ff097299 */ /* 0x000fe40008011606 */
[----:B----4-:R-:W-:Y:S02]  /*2780*/  USHF.R.U32.HI UR4, URZ, UR14, UR4 ;  /* 0x0000000eff047299 */ /* 0x010fe40008011604 */
[----:B------:R-:W-:Y:S02]  /*2790*/  USEL UR5, UR41, UR9, !UP2 ;  /* 0x0000000929057287 */ /* 0x000fe4000d000000 */
[----:B------:R-:W-:-:S04]  /*27a0*/  USEL UR4, UR40, UR4, !UP0 ;  /* 0x0000000428047287 */ /* 0x000fc8000c000000 */
[----:B------:R-:W-:Y:S02]  /*27b0*/  UIADD3 UR6, UPT, UPT, UR5, -UR4, URZ ;  /* 0x8000000405067290 */ /* 0x000fe4000fffe0ff */
[----:B------:R-:W-:Y:S02]  /*27c0*/  UIADD3 UR4, UPT, UPT, -UR5, UR4, URZ ;  /* 0x0000000405047290 */ /* 0x000fe4000fffe1ff */
[----:B------:R-:W-:Y:S02]  /*27d0*/  UIMAD UR40, UR6, UR10, UR40 ;  /* 0x0000000a062872a4 */ /* 0x000fe4000f8e0228 */
[----:B------:R-:W-:-:S12]  /*27e0*/  UIMAD UR41, UR4, UR12, UR41 ;  /* 0x0000000c042972a4 */ /* 0x000fd8000f8e0229 */
.L_x_41:
[----:B------:R-:W-:Y:S01]  /*27f0*/  VIADD R11, R11, 0x1 ;  /* 0x000000010b0b7836 */ /* 0x000fe20000000000 */
[----:B------:R-:W-:Y:S02]  /*2800*/  R2UR UR5, R55 ;  /* 0x00000000370572ca */ /* 0x000fe400000e0000 */
[----:B------:R-:W-:Y:S02]  /*2810*/  R2UR UR4, R54 ;  /* 0x00000000360472ca */ /* 0x000fe400000e0000 */
[C---:B------:R-:W-:Y:S02]  /*2820*/  ISETP.NE.AND P0, PT, R11.reuse, 0x2, PT ;  /* 0x000000020b00780c */ /* 0x040fe40003f05270 */
[----:B------:R-:W-:Y:S02]  /*2830*/  PLOP3.LUT P1, PT, PT, PT, PT, 0x80, 0x8 ;  /* 0x000000000008781c */ /* 0x000fe40003f2f070 */
[----:B-1----:R-:W-:Y:S02]  /*2840*/  SEL R0, RZ, 0x1, P0 ;  /* 0x00000001ff007807 */ /* 0x002fe40000000000 */
[----:B------:R-:W-:-:S02]  /*2850*/  SEL R11, R11, RZ, P0 ;  /* 0x000000ff0b0b7207 */ /* 0x000fc40000000000 */
[----:B------:R-:W-:Y:S01]  /*2860*/  LOP3.LUT R10, R10, R0, RZ, 0x3c, !PT ;  /* 0x000000000a0a7212 */ /* 0x000fe200078e3cff */
[----:B------:R-:W-:Y:S02]  /*2870*/  UIADD3 UR26, UPT, UPT, UR41, UR5, URZ ;  /* 0x00000005291a7290 */ /* 0x000fe4000fffe0ff */
[----:B------:R-:W-:Y:S01]  /*2880*/  UIADD3 UR27, UPT, UPT, UR40, UR4, URZ ;  /* 0x00000004281b7290 */ /* 0x000fe2000fffe0ff */
[----:B------:R-:W-:Y:S11]  /*2890*/  BRA.U UP1, `(.L_x_42) ;  /* 0xffffffed01dc7547 */ /* 0x000ff6000b83ffff */
[----:B------:R-:W-:Y:S01]  /*28a0*/  UIADD3 UR13, UPT, UPT, UR13, 0x30, URZ ;  /* 0x000000300d0d7890 */ /* 0x000fe2000fffe0ff */
[----:B------:R-:W-:-:S03]  /*28b0*/  SHF.L.U32 R2, R12, 0x1f, RZ ;  /* 0x0000001f0c027819 */ /* 0x000fc600000006ff */
[----:B------:R-:W-:-:S09]  /*28c0*/  ULEA UR4, UR21, UR13, 0x3 ;  /* 0x0000000d15047291 */ /* 0x000fd2000f8e18ff */
[----:B------:R-:W1:Y:S02]  /*28d0*/  SYNCS.PHASECHK.TRANS64.TRYWAIT P0, [UR4], R2 ;  /* 0x00000002ff0075a7 */ /* 0x000e640008001104 */
[----:B-1----:R-:W-:Y:S05]  /*28e0*/  @!P0 BRA `(.L_x_43) ;  /* 0x0000005000648947 */ /* 0x002fea0003800000 */
.L_x_129:
[----:B------:R-:W-:-:S04]  /*28f0*/  UIADD3 UR4, UPT, UPT, UR21, 0x1, URZ ;  /* 0x0000000115047890 */ /* 0x000fc8000fffe0ff */
[----:B------:R-:W-:-:S04]  /*2900*/  UISETP.NE.AND UP0, UPT, UR4, 0x6, UPT ;  /* 0x000000060400788c */ /* 0x000fc8000bf05270 */
[----:B------:R-:W-:Y:S02]  /*2910*/  USEL UR6, URZ, 0x1, UP0 ;  /* 0x00000001ff067887 */ /* 0x000fe40008000000 */
[----:B------:R-:W-:-:S04]  /*2920*/  USEL UR4, UR4, URZ, UP0 ;  /* 0x000000ff04047287 */ /* 0x000fc80008000000 */
[----:B------:R-:W-:Y:S01]  /*2930*/  ULEA UR5, UR4, UR13, 0x3 ;  /* 0x0000000d04057291 */ /* 0x000fe2000f8e18ff */
[----:B-1----:R-:W-:-:S04]  /*2940*/  LOP3.LUT R2, R12, UR6, RZ, 0x3c, !PT ;  /* 0x000000060c027c12 */ /* 0x002fc8000f8e3cff */
[----:B------:R-:W-:-:S04]  /*2950*/  SHF.L.U32 R3, R2, 0x1f, RZ ;  /* 0x0000001f02037819 */ /* 0x000fc800000006ff */
[----:B------:R-:W1:Y:S02]  /*2960*/  SYNCS.PHASECHK.TRANS64.TRYWAIT P0, [UR5], R3 ;  /* 0x00000003ff0075a7 */ /* 0x000e640008001105 */
[----:B-1----:R-:W-:Y:S05]  /*2970*/  @!P0 BRA `(.L_x_44) ;  /* 0x0000005000588947 */ /* 0x002fea0003800000 */
.L_x_131:
[----:B------:R-:W-:-:S04]  /*2980*/  UIADD3 UR4, UPT, UPT, UR4, 0x1, URZ ;  /* 0x0000000104047890 */ /* 0x000fc8000fffe0ff */
[----:B------:R-:W-:-:S04]  /*2990*/  UISETP.NE.AND UP0, UPT, UR4, 0x6, UPT ;  /* 0x000000060400788c */ /* 0x000fc8000bf05270 */
[----:B------:R-:W-:Y:S02]  /*29a0*/  USEL UR6, URZ, 0x1, UP0 ;  /* 0x00000001ff067887 */ /* 0x000fe40008000000 */
[----:B------:R-:W-:-:S04]  /*29b0*/  USEL UR4, UR4, URZ, UP0 ;  /* 0x000000ff04047287 */ /* 0x000fc80008000000 */
[----:B------:R-:W-:Y:S01]  /*29c0*/  ULEA UR5, UR4, UR13, 0x3 ;  /* 0x0000000d04057291 */ /* 0x000fe2000f8e18ff */
[----:B------:R-:W-:-:S04]  /*29d0*/  LOP3.LUT R2, R2, UR6, RZ, 0x3c, !PT ;  /* 0x0000000602027c12 */ /* 0x000fc8000f8e3cff */
[----:B-1----:R-:W-:-:S04]  /*29e0*/  SHF.L.U32 R3, R2, 0x1f, RZ ;  /* 0x0000001f02037819 */ /* 0x002fc800000006ff */
[----:B------:R-:W1:Y:S02]  /*29f0*/  SYNCS.PHASECHK.TRANS64.TRYWAIT P0, [UR5], R3 ;  /* 0x00000003ff0075a7 */ /* 0x000e640008001105 */
[----:B-1----:R-:W-:Y:S05]  /*2a00*/  @!P0 BRA `(.L_x_45) ;  /* 0x00000050004c8947 */ /* 0x002fea0003800000 */
.L_x_133:
        /* <DEDUP_REMOVED lines=9> */
.L_x_135:
        /* <DEDUP_REMOVED lines=9> */
.L_x_137:
[----:B------:R-:W-:-:S04]  /*2b30*/  UIADD3 UR4, UPT, UPT, UR4, 0x1, URZ ;  /* 0x0000000104047890 */ /* 0x000fc8000fffe0ff */
[----:B------:R-:W-:-:S04]  /*2b40*/  UISETP.NE.AND UP0, UPT, UR4, 0x6, UPT ;  /* 0x000000060400788c */ /* 0x000fc8000bf05270 */
[----:B------:R-:W-:Y:S02]  /*2b50*/  USEL UR5, URZ, 0x1, UP0 ;  /* 0x00000001ff057887 */ /* 0x000fe40008000000 */
[----:B------:R-:W-:-:S04]  /*2b60*/  USEL UR4, UR4, URZ, UP0 ;  /* 0x000000ff04047287 */ /* 0x000fc80008000000 */
[----:B------:R-:W-:Y:S01]  /*2b70*/  ULEA UR4, UR4, UR13, 0x3 ;  /* 0x0000000d04047291 */ /* 0x000fe2000f8e18ff */
[----:B------:R-:W-:-:S04]  /*2b80*/  LOP3.LUT R2, R2, UR5, RZ, 0x3c, !PT ;  /* 0x0000000502027c12 */ /* 0x000fc8000f8e3cff */
[----:B------:R-:W-:Y:S01]  /*2b90*/  SHF.L.U32 R2, R2, 0x1f, RZ ;  /* 0x0000001f02027819 */ /* 0x000fe200000006ff */
[----:B-1----:R-:W-:-:S07]  /*2ba0*/  IMAD.U32 R0, RZ, RZ, UR4 ;  /* 0x00000004ff007e24 */ /* 0x002fce000f8e00ff */
.L_x_48:
[----:B-1----:R1:W2:Y:S02]  /*2bb0*/  SYNCS.PHASECHK.TRANS64.TRYWAIT P0, [R0+URZ], R2 ;  /* 0x00000002000075a7 */ /* 0x0022a400080011ff */
[----:B--2---:R-:W-:Y:S05]  /*2bc0*/  @!P0 NANOSLEEP.SYNCS 0x989680 ;  /* 0x009896800000895d */ /* 0x004fea0003900000 */
[----:B------:R-:W2:Y:S02]  /*2bd0*/  @!P0 SYNCS.PHASECHK.TRANS64 P0, [R0+URZ], R2 ;  /* 0x00000002000085a7 */ /* 0x000ea400080010ff */
[----:B--2---:R-:W-:Y:S05]  /*2be0*/  @P0 EXIT ;  /* 0x000000000000094d */ /* 0x004fea0003800000 */
[----:B------:R-:W-:Y:S05]  /*2bf0*/  BRA `(.L_x_48) ;  /* 0xfffffffc00ec7947 */ /* 0x000fea000383ffff */
.L_x_22:
[----:B------:R-:W-:-:S04]  /*2c00*/  UISETP.NE.AND UP0, UPT, UR54, URZ, UPT ;  /* 0x000000ff3600728c */ /* 0x000fc8000bf05270 */
[----:B------:R-:W-:-:S09]  /*2c10*/  UISETP.NE.OR UP0, UPT, UR18, 0x1, UP0 ;  /* 0x000000011200788c */ /* 0x000fd20008705670 */
[----:B------:R-:W-:Y:S05]  /*2c20*/  BRA.U UP0, `(.L_x_49) ;  /* 0x0000000500487547 */ /* 0x000fea000b800000 */
[----:B------:R-:W-:Y:S01]  /*2c30*/  ISETP.GE.U32.AND P2, PT, R0, 0x2, PT ;  /* 0x000000020000780c */ /* 0x000fe20003f46070 */
[----:B------:R-:W-:Y:S01]  /*2c40*/  IMAD.MOV.U32 R12, RZ, RZ, 0x1 ;  /* 0x00000001ff0c7424 */ /* 0x000fe200078e00ff */
[----:B------:R-:W-:Y:S02]  /*2c50*/  CS2R R10, SRZ ;  /* 0x00000000000a7805 */ /* 0x000fe4000001ff00 */
[----:B------:R-:W-:Y:S01]  /*2c60*/  CS2R R8, SRZ ;  /* 0x0000000000087805 */ /* 0x000fe2000001ff00 */
[----:B------:R-:W-:Y:S01]  /*2c70*/  UMOV UR6, 0x400 ;  /* 0x0000040000067882 */ /* 0x000fe20000000000 */
[----:B------:R-:W-:Y:S01]  /*2c80*/  UMOV UR5, URZ ;  /* 0x000000ff00057c82 */ /* 0x000fe20008000000 */
[----:B------:R-:W-:-:S12]  /*2c90*/  ULEA UR6, UR54, UR6, 0x18 ;  /* 0x0000000636067291 */ /* 0x000fd8000f8ec0ff */
.L_x_53:
[----:B------:R-:W-:Y:S02]  /*2ca0*/  LEA R2, R8, UR6, 0x3 ;  /* 0x0000000608027c11 */ /* 0x000fe4000f8e18ff */
[----:B------:R-:W-:-:S03]  /*2cb0*/  SHF.L.U32 R4, R9, 0x1f, RZ ;  /* 0x0000001f09047819 */ /* 0x000fc600000006ff */
[----:B------:R-:W-:Y:S01]  /*2cc0*/  VIADD R5, R2, 0x110 ;  /* 0x0000011002057836 */ /* 0x000fe20000000000 */
[----:B------:R-:W2:Y:S02]  /*2cd0*/  SYNCS.PHASECHK.TRANS64.TRYWAIT P0, [R2+URZ+0x100], R4 ;  /* 0x00010004020075a7 */ /* 0x000ea400080011ff */
[----:B--2---:R-:W-:Y:S05]  /*2ce0*/  @!P0 BRA `(.L_x_50) ;  /* 0x0000004c00dc8947 */ /* 0x004fea0003800000 */
.L_x_138:
[----:B------:R-:W-:Y:S01]  /*2cf0*/  ULEA UR4, UR5, UR6, 0x3 ;  /* 0x0000000605047291 */ /* 0x000fe2000f8e18ff */
[----:B--2---:R-:W-:Y:S01]  /*2d00*/  PRMT R2, RZ, 0x654, R5 ;  /* 0x00000654ff027816 */ /* 0x004fe20000000005 */
[----:B------:R-:W-:Y:S01]  /*2d10*/  @!P2 IMAD.MOV.U32 R4, RZ, RZ, 0x10 ;  /* 0x00000010ff04a424 */ /* 0x000fe200078e00ff */
[----:B------:R-:W-:Y:S01]  /*2d20*/  SHF.L.U32 R5, R12, 0x1f, RZ ;  /* 0x0000001f0c057819 */ /* 0x000fe200000006ff */
[----:B------:R-:W-:Y:S01]  /*2d30*/  UIADD3 UR7, UPT, UPT, UR4, 0xa0, URZ ;  /* 0x000000a004077890 */ /* 0x000fe2000fffe0ff */
[----:B------:R2:W-:Y:S05]  /*2d40*/  SYNCS.ARRIVE.TRANS64.RED.A1T0 RZ, [R2+URZ], RZ ;  /* 0x000000ff02ff79a7 */ /* 0x0005ea00081004ff */
[----:B------:R-:W-:Y:S01]  /*2d50*/  IMAD.U32 R6, RZ, RZ, UR7 ;  /* 0x00000007ff067e24 */ /* 0x000fe2000f8e00ff */
[----:B------:R-:W3:Y:S04]  /*2d60*/  SYNCS.PHASECHK.TRANS64.TRYWAIT P0, [UR4+0xb0], R5 ;  /* 0x0000b005ff0075a7 */ /* 0x000ee80008001104 */
[----:B------:R-:W-:Y:S01]  /*2d70*/  PRMT R6, R0, 0x654, R6 ;  /* 0x0000065400067816 */ /* 0x000fe20000000006 */
[----:B--23--:R-:W-:Y:S06]  /*2d80*/  @!P0 BRA `(.L_x_51) ;  /* 0x0000004c00c88947 */ /* 0x00cfec0003800000 */
.L_x_140:
[----:B------:R-:W-:Y:S01]  /*2d90*/  ULEA UR8, UR5, UR6, 0x4 ;  /* 0x0000000605087291 */ /* 0x000fe2000f8e20ff */
[----:B------:R-:W-:Y:S01]  /*2da0*/  SEL R3, R6, R3, !P2 ;  /* 0x0000000306037207 */ /* 0x000fe20005000000 */
[----:B------:R-:W-:Y:S01]  /*2db0*/  UIADD3 UR9, UPT, UPT, UR4, 0xa0, URZ ;  /* 0x000000a004097890 */ /* 0x000fe2000fffe0ff */
[----:B--2---:R-:W-:Y:S01]  /*2dc0*/  LEA R2, R11, UR6, 0x3 ;  /* 0x000000060b027c11 */ /* 0x004fe2000f8e18ff */
[----:B------:R-:W-:Y:S01]  /*2dd0*/  UIADD3 UR8, UPT, UPT, UR8, 0x130, URZ ;  /* 0x0000013008087890 */ /* 0x000fe2000fffe0ff */
[----:B------:R2:W-:Y:S01]  /*2de0*/  @!P2 SYNCS.ARRIVE.TRANS64.RED RZ, [R3+URZ], R4 ;  /* 0x0000000403ffa9a7 */ /* 0x0005e200080004ff */
[----:B------:R-:W-:Y:S01]  /*2df0*/  UIADD3 UR4, UPT, UPT, UR5, 0x1, URZ ;  /* 0x0000000105047890 */ /* 0x000fe2000fffe0ff */
[----:B------:R-:W-:-:S03]  /*2e00*/  VIADD R8, R8, 0x1 ;  /* 0x0000000108087836 */ /* 0x000fc60000000000 */
[----:B------:R-:W-:Y:S02]  /*2e10*/  UISETP.NE.AND UP0, UPT, UR4, 0x2, UPT ;  /* 0x000000020400788c */ /* 0x000fe4000bf05270 */
[----:B------:R-:W-:Y:S01]  /*2e20*/  ISETP.NE.AND P0, PT, R8, 0x2, PT ;  /* 0x000000020800780c */ /* 0x000fe20003f05270 */
[----:B------:R-:W-:Y:S06]  /*2e30*/  UGETNEXTWORKID.BROADCAST [UR8], [UR9] ;  /* 0x00000000080073ca */ /* 0x000fec0008000100 */
[----:B------:R-:W-:Y:S02]  /*2e40*/  USEL UR7, URZ, 0x1, UP0 ;  /* 0x00000001ff077887 */ /* 0x000fe40008000000 */
[----:B------:R-:W-:-:S04]  /*2e50*/  USEL UR5, UR4, URZ, UP0 ;  /* 0x000000ff04057287 */ /* 0x000fc80008000000 */
[----:B------:R-:W-:Y:S02]  /*2e60*/  LOP3.LUT R12, R12, UR7, RZ, 0x3c, !PT ;  /* 0x000000070c0c7c12 */ /* 0x000fe4000f8e3cff */
[----:B--2---:R-:W-:-:S04]  /*2e70*/  SHF.L.U32 R4, R10, 0x1f, RZ ;  /* 0x0000001f0a047819 */ /* 0x004fc800000006ff */
[----:B------:R-:W2:Y:S02]  /*2e80*/  SYNCS.PHASECHK.TRANS64.TRYWAIT P1, [R2+URZ+0xa0], R4 ;  /* 0x0000a004020075a7 */ /* 0x000ea400080211ff */
[----:B--2---:R-:W-:Y:S05]  /*2e90*/  @!P1 BRA `(.L_x_52) ;  /* 0x0000004c009c9947 */ /* 0x004fea0003800000 */
.L_x_141:
[C---:B--2---:R-:W-:Y:S01]  /*2ea0*/  LEA R4, R11.reuse, UR6, 0x4 ;  /* 0x000000060b047c11 */ /* 0x044fe2000f8e20ff */
[----:B------:R-:W-:Y:S01]  /*2eb0*/  VIADD R2, R2, 0xb0 ;  /* 0x000000b002027836 */ /* 0x000fe20000000000 */
[----:B------:R-:W-:Y:S01]  /*2ec0*/  SEL R8, R8, RZ, P0 ;  /* 0x000000ff08087207 */ /* 0x000fe20000000000 */
[----:B------:R-:W-:-:S03]  /*2ed0*/  VIADD R11, R11, 0x1 ;  /* 0x000000010b0b7836 */ /* 0x000fc60000000000 */
[----:B------:R-:W2:Y:S01]  /*2ee0*/  LDS.128 R4, [R4+0x130] ;  /* 0x0001300004047984 */ /* 0x000ea20000000c00 */
[----:B------:R-:W-:Y:S02]  /*2ef0*/  PRMT R2, RZ, 0x654, R2 ;  /* 0x00000654ff027816 */ /* 0x000fe40000000002 */
[C---:B------:R-:W-:Y:S01]  /*2f00*/  ISETP.NE.AND P1, PT, R11.reuse, 0x2, PT ;  /* 0x000000020b00780c */ /* 0x040fe20003f25270 */
[----:B------:R-:W-:Y:S01]  /*2f10*/  @!PT LDS RZ, [RZ] ;  /* 0x00000000fffff984 */ /* 0x000fe20000000800 */
[----:B------:R-:W-:Y:S01]  /*2f20*/  @!PT LDS RZ, [RZ] ;  /* 0x00000000fffff984 */ /* 0x000fe20000000800 */
[----:B------:R-:W-:Y:S01]  /*2f30*/  @!PT LDS RZ, [RZ] ;  /* 0x00000000fffff984 */ /* 0x000fe20000000800 */
[----:B------:R-:W-:Y:S01]  /*2f40*/  @!PT LDS RZ, [RZ] ;  /* 0x00000000fffff984 */ /* 0x000fe20000000800 */
[----:B------:R3:W-:Y:S06]  /*2f50*/  MEMBAR.ALL.CTA ;  /* 0x0000000000007992 */ /* 0x0007ec0000008000 */
[----:B---3--:R-:W3:Y:S01]  /*2f60*/  FENCE.VIEW.ASYNC.S ;  /* 0x00000000000073c6 */ /* 0x008ee20000000000 */
[----:B------:R-:W-:Y:S01]  /*2f70*/  SEL R11, R11, RZ, P1 ;  /* 0x000000ff0b0b7207 */ /* 0x000fe20000800000 */
[----:B---3--:R3:W-:Y:S01]  /*2f80*/  SYNCS.ARRIVE.TRANS64.RED.A1T0 RZ, [R2+URZ], RZ ;  /* 0x000000ff02ff79a7 */ /* 0x0087e200081004ff */
[----:B--2---:R-:W-:-:S02]  /*2f90*/  LOP3.LUT P3, RZ, R6, 0x1, RZ, 0xc0, !PT ;  /* 0x0000000106ff7812 */ /* 0x004fc4000786c0ff */
[----:B------:R-:W-:-:S04]  /*2fa0*/  SEL R4, RZ, 0x1, P1 ;  /* 0x00000001ff047807 */ /* 0x000fc80000800000 */
[----:B------:R-:W-:Y:S02]  /*2fb0*/  LOP3.LUT R10, R10, R4, RZ, 0x3c, !PT ;  /* 0x000000040a0a7212 */ /* 0x000fe400078e3cff */
[----:B---3--:R-:W-:-:S04]  /*2fc0*/  SEL R2, RZ, 0x1, P0 ;  /* 0x00000001ff027807 */ /* 0x008fc80000000000 */
[----:B------:R-:W-:Y:S01]  /*2fd0*/  LOP3.LUT R9, R9, R2, RZ, 0x3c, !PT ;  /* 0x0000000209097212 */ /* 0x000fe200078e3cff */
[----:B------:R-:W-:Y:S06]  /*2fe0*/  @P3 BRA `(.L_x_53) ;  /* 0xfffffffc002c3947 */ /* 0x000fec000383ffff */
[----:B------:R-:W-:Y:S01]  /*2ff0*/  ULEA UR4, UR5, UR6, 0x3 ;  /* 0x0000000605047291 */ /* 0x000fe2000f8e18ff */
[----:B------:R-:W-:-:S08]  /*3000*/  SHF.L.U32 R2, R12, 0x1f, RZ ;  /* 0x0000001f0c027819 */ /* 0x000fd000000006ff */
[----:B------:R-:W2:Y:S02]  /*3010*/  SYNCS.PHASECHK.TRANS64 P0, [UR4+0xb0], R2 ;  /* 0x0000b002ff0075a7 */ /* 0x000ea40008001004 */
[----:B--2---:R-:W-:Y:S05]  /*3020*/  @P0 BRA `(.L_x_54) ;  /* 0x0000000000080947 */ /* 0x004fea0003800000 */
[----:B------:R-:W2:Y:S02]  /*3030*/  SYNCS.PHASECHK.TRANS64.TRYWAIT P0, [UR4+0xb0], R2 ;  /* 0x0000b002ff0075a7 */ /* 0x000ea40008001104 */
[----:B--2---:R-:W-:Y:S05]  /*3040*/  @!P0 BRA `(.L_x_55) ;  /* 0x0000004c00448947 */ /* 0x004fea0003800000 */
.L_x_54:
[----:B------:R-:W-:-:S04]  /*3050*/  UIADD3 UR7, UPT, UPT, UR5, 0x1, URZ ;  /* 0x0000000105077890 */ /* 0x000fc8000fffe0ff */
[----:B------:R-:W-:-:S04]  /*3060*/  UISETP.NE.AND UP0, UPT, UR7, 0x2, UPT ;  /* 0x000000020700788c */ /* 0x000fc8000bf05270 */
[----:B------:R-:W-:Y:S02]  /*3070*/  USEL UR8, URZ, 0x1, UP0 ;  /* 0x00000001ff087887 */ /* 0x000fe40008000000 */
[----:B------:R-:W-:-:S04]  /*3080*/  USEL UR7, UR7, URZ, UP0 ;  /* 0x000000ff07077287 */ /* 0x000fc80008000000 */
[----:B------:R-:W-:Y:S01]  /*3090*/  ULEA UR7, UR7, UR6, 0x3 ;  /* 0x0000000607077291 */ /* 0x000fe2000f8e18ff */
[----:B--2---:R-:W-:-:S04]  /*30a0*/  LOP3.LUT R2, R12, UR8, RZ, 0x3c, !PT ;  /* 0x000000080c027c12 */ /* 0x004fc8000f8e3cff */
[----:B------:R-:W-:-:S04]  /*30b0*/  SHF.L.U32 R0, R2, 0x1f, RZ ;  /* 0x0000001f02007819 */ /* 0x000fc800000006ff */
[----:B------:R-:W2:Y:S02]  /*30c0*/  SYNCS.PHASECHK.TRANS64 P0, [UR7+0xb0], R0 ;  /* 0x0000b000ff0075a7 */ /* 0x000ea40008001007 */
[----:B-12---:R-:W-:Y:S05]  /*30d0*/  @P0 EXIT ;  /* 0x000000000000094d */ /* 0x006fea0003800000 */
[----:B------:R-:W-:Y:S02]  /*30e0*/  SHF.L.U32 R2, R2, 0x1f, RZ ;  /* 0x0000001f02027819 */ /* 0x000fe400000006ff */
[----:B------:R-:W-:-:S07]  /*30f0*/  MOV R0, UR7 ;  /* 0x0000000700007c02 */ /* 0x000fce0008000f00 */
.L_x_56:
[----:B-1----:R1:W2:Y:S02]  /*3100*/  SYNCS.PHASECHK.TRANS64.TRYWAIT P0, [R0+URZ+0xb0], R2 ;  /* 0x0000b002000075a7 */ /* 0x0022a400080011ff */
[----:B--2---:R-:W-:Y:S05]  /*3110*/  @!P0 NANOSLEEP.SYNCS 0x989680 ;  /* 0x009896800000895d */ /* 0x004fea0003900000 */
[----:B------:R-:W2:Y:S02]  /*3120*/  @!P0 SYNCS.PHASECHK.TRANS64 P0, [R0+URZ+0xb0], R2 ;  /* 0x0000b002000085a7 */ /* 0x000ea400080010ff */
[----:B--2---:R-:W-:Y:S05]  /*3130*/  @P0 EXIT ;  /* 0x000000000000094d */ /* 0x004fea0003800000 */
[----:B------:R-:W-:Y:S05]  /*3140*/  BRA `(.L_x_56) ;  /* 0xfffffffc00ec7947 */ /* 0x000fea000383ffff */
.L_x_49:
[----:B------:R-:W-:Y:S05]  /*3150*/  BRA.U UP4, `(.L_x_57) ;  /* 0x0000001104447547 */ /* 0x000fea000b800000 */
[----:B------:R-:W-:Y:S01]  /*3160*/  UMOV UR4, 0x40 ;  /* 0x0000004000047882 */ /* 0x000fe20000000000 */
[----:B------:R-:W-:Y:S01]  /*3170*/  NOP ;  /* 0x0000000000007918 */ /* 0x000fe20000000000 */
[----:B------:R-:W-:Y:S01]  /*3180*/  ULEA UR5, UR54, UR4, 0x18 ;  /* 0x0000000436057291 */ /* 0x000fe2000f8ec0ff */
[----:B------:R-:W-:Y:S02]  /*3190*/  UMOV UR6, 0x400 ;  /* 0x0000040000067882 */ /* 0x000fe40000000000 */
[----:B------:R-:W-:-:S06]  /*31a0*/  ULEA UR6, UR54, UR6, 0x18 ;  /* 0x0000000636067291 */ /* 0x000fcc000f8ec0ff */
[----:B------:R-:W2:Y:S02]  /*31b0*/  LDS.U8 R0, [UR5+0x1c] ;  /* 0x00001c05ff007984 */ /* 0x000ea40008000000 */
[----:B--2---:R-:W-:-:S13]  /*31c0*/  ISETP.NE.AND P0, PT, R0, RZ, PT ;  /* 0x000000ff0000720c */ /* 0x004fda0003f05270 */
[----:B------:R-:W-:Y:S05]  /*31d0*/  @P0 BRA `(.L_x_58) ;  /* 0x0000000000580947 */ /* 0x000fea0003800000 */
[----:B------:R-:W-:-:S13]  /*31e0*/  ELECT P0, URZ, PT ;  /* 0x0000000000ff782f */ /* 0x000fda0003800000 */
[----:B------:R-:W-:Y:S05]  /*31f0*/  @!P0 BRA `(.L_x_59) ;  /* 0x0000000000608947 */ /* 0x000fea0003800000 */
[----:B------:R-:W-:Y:S01]  /*3200*/  UMOV UR4, 0x10 ;  /* 0x0000001000047882 */ /* 0x000fe20000000000 */
[----:B------:R-:W-:Y:S01]  /*3210*/  HFMA2 R0, -RZ, RZ, 0, 5.9604644775390625e-08 ;  /* 0x00000001ff007431 */ /* 0x000fe200000001ff */
[----:B------:R-:W-:-:S03]  /*3220*/  MOV R3, 0xffff ;  /* 0x0000ffff00037802 */ /* 0x000fc60000000f00 */
[----:B------:R-:W-:Y:S04]  /*3230*/  DEPBAR.LE SB2, 0x36 ;  /* 0x0000ad800000791a */ /* 0x000fe80000000000 */
[----:B------:R-:W2:Y:S02]  /*3240*/  UTCATOMSWS.FIND_AND_SET.ALIGN UP0, UR4, UR4 ;  /* 0x00000004000475e3 */ /* 0x000ea40008000800 */
[----:B--2---:R-:W-:Y:S01]  /*3250*/  MOV R4, UR4 ;  /* 0x0000000400047c02 */ /* 0x004fe20008000f00 */
[----:B------:R-:W-:Y:S06]  /*3260*/  BRA.U UP0, `(.L_x_60) ;  /* 0x0000000100187547 */ /* 0x000fec000b800000 */
.L_x_61:
[----:B------:R-:W-:Y:S05]  /*3270*/  NANOSLEEP 0x64 ;  /* 0x000000640000795d */ /* 0x000fea0003800000 */
[----:B------:R-:W-:-:S05]  /*3280*/  UMOV UR4, 0x10 ;  /* 0x0000001000047882 */ /* 0x000fca0000000000 */
[----:B------:R-:W-:Y:S04]  /*3290*/  DEPBAR.LE SB2, 0x36 ;  /* 0x0000ad800000791a */ /* 0x000fe80000000000 */
[----:B------:R-:W2:Y:S02]  /*32a0*/  UTCATOMSWS.FIND_AND_SET.ALIGN UP0, UR4, UR4 ;  /* 0x00000004000475e3 */ /* 0x000ea40008000800 */
[----:B--2---:R-:W-:Y:S01]  /*32b0*/  MOV R4, UR4 ;  /* 0x0000000400047c02 */ /* 0x004fe20008000f00 */
[----:B------:R-:W-:Y:S05]  /*32c0*/  BRA.U !UP0, `(.L_x_61) ;  /* 0xfffffffd08e87547 */ /* 0x000fea000b83ffff */
.L_x_60:
[-C--:B------:R-:W-:Y:S02]  /*32d0*/  SHF.L.U32 R3, R3, R4.reuse, RZ ;  /* 0x0000000403037219 */ /* 0x080fe400000006ff */
[----:B------:R-:W-:Y:S01]  /*32e0*/  SHF.L.U32 R0, R0, R4, RZ ;  /* 0x0000000400007219 */ /* 0x000fe200000006ff */
[----:B------:R-:W-:Y:S02]  /*32f0*/  IMAD.SHL.U32 R4, R4, 0x20, RZ ;  /* 0x0000002004047824 */ /* 0x000fe400078e00ff */
[----:B------:R2:W-:Y:S04]  /*3300*/  ATOMS.OR RZ, [UR5+0x14], R3 ;  /* 0x00001403ffff798c */ /* 0x0005e8000b000005 */
[----:B------:R2:W-:Y:S04]  /*3310*/  ATOMS.OR RZ, [UR5+0x18], R0 ;  /* 0x00001800ffff798c */ /* 0x0005e8000b000005 */
[----:B------:R2:W-:Y:S01]  /*3320*/  STS [UR6+0x150], R4 ;  /* 0x00015004ff007988 */ /* 0x0005e20008000806 */
[----:B------:R-:W-:Y:S05]  /*3330*/  BRA `(.L_x_59) ;  /* 0x0000000000107947 */ /* 0x000fea0003800000 */
.L_x_58:
[----:B------:R-:W-:Y:S02]  /*3340*/  MOV R0, 0xffffffff ;  /* 0xffffffff00007802 */ /* 0x000fe40000000f00 */
[----:B------:R-:W-:-:S03]  /*3350*/  MOV R4, 0x3380 ;  /* 0x0000338000047802 */ /* 0x000fc60000000f00 */
[----:B------:R2:W-:Y:S04]  /*3360*/  STS [UR6+0x150], R0 ;  /* 0x00015000ff007988 */ /* 0x0005e80008000806 */
[----:B-12--5:R-:W-:Y:S05]  /*3370*/  CALL.REL.NOINC `($__internal_1_$__cuda_sm10x_tcgen05_guardrail_trap_phase_invalid_during_alloc) ;  /* 0x00000050001c7944 */ /* 0x026fea0003c00000 */
.L_x_59:
[----:B------:R-:W-:Y:S05]  /*3380*/  WARPSYNC.ALL ;  /* 0x0000000000007948 */ /* 0x000fea0003800000 */
[----:B------:R-:W3:Y:S01]  /*3390*/  S2UR UR4, SR_CgaCtaId ;  /* 0x00000000000479c3 */ /* 0x000ee20000008800 */
[----:B------:R-:W-:Y:S01]  /*33a0*/  UMOV UR41, 0x400 ;  /* 0x0000040000297882 */ /* 0x000fe20000000000 */
[----:B------:R-:W-:-:S06]  /*33b0*/  NOP ;  /* 0x0000000000007918 */ /* 0x000fcc0000000000 */
[----:B------:R-:W-:Y:S06]  /*33c0*/  BAR.ARV 0x6, 0xa0 ;  /* 0x0182800000007b1d */ /* 0x000fec0000002000 */
[----:B------:R-:W4:Y:S01]  /*33d0*/  LDCU UR6, c[0x0][0x38c] ;  /* 0x00007180ff0677ac */ /* 0x000f220008000800 */
[----:B------:R-:W-:Y:S01]  /*33e0*/  LOP3.LUT R2, R2, 0xffff, RZ, 0xc0, !PT ;  /* 0x0000ffff02027812 */ /* 0x000fe200078ec0ff */
[----:B------:R-:W-:Y:S01]  /*33f0*/  IMAD.MOV.U32 R11, RZ, RZ, 0x1 ;  /* 0x00000001ff0b7424 */ /* 0x000fe200078e00ff */
[----:B------:R-:W-:Y:S01]  /*3400*/  CS2R R8, SRZ ;  /* 0x0000000000087805 */ /* 0x000fe2000001ff00 */
[----:B------:R-:W1:Y:S01]  /*3410*/  LDCU UR7, c[0x0][0x38c] ;  /* 0x00007180ff0777ac */ /* 0x000e620008000800 */
[----:B------:R-:W-:Y:S01]  /*3420*/  R2UR UR42, R2 ;  /* 0x00000000022a72ca */ /* 0x000fe200000e0000 */
[----:B------:R-:W-:Y:S01]  /*3430*/  IMAD.MOV.U32 R10, RZ, RZ, RZ ;  /* 0x000000ffff0a7224 */ /* 0x000fe200078e00ff */
[----:B------:R-:W-:Y:S01]  /*3440*/  UMOV UR45, URZ ;  /* 0x000000ff002d7c82 */ /* 0x000fe20008000000 */
[----:B------:R-:W-:Y:S01]  /*3450*/  UMOV UR39, URZ ;  /* 0x000000ff00277c82 */ /* 0x000fe20008000000 */
[----:B---3--:R-:W-:Y:S01]  /*3460*/  ULEA UR41, UR4, UR41, 0x18 ;  /* 0x0000002904297291 */ /* 0x008fe2000f8ec0ff */
[----:B------:R-:W-:Y:S01]  /*3470*/  UMOV UR62, 0x0 ;  /* 0x00000000003e7882 */ /* 0x000fe20000000000 */
[----:B------:R-:W-:-:S02]  /*3480*/  UMOV UR63, 0x4100910 ;  /* 0x04100910003f7882 */ /* 0x000fc40000000000 */
[----:B------:R-:W-:Y:S02]  /*3490*/  UIADD3 UR5, UPT, UPT, UR41, 0x6800, URZ ;  /* 0x0000680029057890 */ /* 0x000fe4000fffe0ff */
[----:B------:R-:W-:Y:S02]  /*34a0*/  UIADD3 UR4, UPT, UPT, UR41, 0x1e800, URZ ;  /* 0x0001e80029047890 */ /* 0x000fe4000fffe0ff */
[----:B----4-:R-:W-:Y:S01]  /*34b0*/  UIADD3 UR6, UPT, UPT, UR6, 0x3f, URZ ;  /* 0x0000003f06067890 */ /* 0x010fe2000fffe0ff */
[----:B--2---:R-:W2:Y:S01]  /*34c0*/  LDS R0, [UR41+0x150] ;  /* 0x00015029ff007984 */ /* 0x004ea20008000800 */
[----:B------:R-:W-:Y:S02]  /*34d0*/  USHF.R.U32.HI UR5, URZ, 0x4, UR5 ;  /* 0x00000004ff057899 */ /* 0x000fe40008011605 */
[----:B------:R-:W-:Y:S02]  /*34e0*/  USHF.R.S32.HI UR47, URZ, 0x1f, UR6 ;  /* 0x0000001fff2f7899 */ /* 0x000fe40008011406 */
[----:B------:R-:W-:-:S02]  /*34f0*/  USHF.R.U32.HI UR4, URZ, 0x4, UR4 ;  /* 0x00000004ff047899 */ /* 0x000fc40008011604 */
[----:B------:R-:W-:Y:S02]  /*3500*/  ULEA.HI UR47, UR47, UR6, URZ, 0x6 ;  /* 0x000000062f2f7291 */ /* 0x000fe4000f8f30ff */
[----:B------:R-:W-:Y:S02]  /*3510*/  ULOP3.LUT UR5, UR5, 0x3fff, URZ, 0xc0, !UPT ;  /* 0x00003fff05057892 */ /* 0x000fe4000f8ec0ff */
[----:B------:R-:W-:Y:S02]  /*3520*/  USHF.R.S32.HI UR47, URZ, 0x6, UR47 ;  /* 0x00000006ff2f7899 */ /* 0x000fe4000801142f */
[----:B------:R-:W-:Y:S02]  /*3530*/  ULOP3.LUT UR4, UR4, 0x3fff, URZ, 0xc0, !UPT ;  /* 0x00003fff04047892 */ /* 0x000fe4000f8ec0ff */
[----:B------:R-:W-:Y:S01]  /*3540*/  UISETP.LT.AND UP0, UPT, UR47, 0x1, UPT ;  /* 0x000000012f00788c */ /* 0x000fe2000bf01270 */
[----:B------:R-:W-:Y:S01]  /*3550*/  UMOV UR60, 0x0 ;  /* 0x00000000003c7882 */ /* 0x000fe20000000000 */
[----:B------:R-:W-:-:S02]  /*3560*/  UMOV UR61, 0x4100910 ;  /* 0x04100910003d7882 */ /* 0x000fc40000000000 */
[----:B------:R-:W-:Y:S01]  /*3570*/  USEL UR64, UR47, 0x1, !UP0 ;  /* 0x000000012f407887 */ /* 0x000fe2000c000000 */
[----:B------:R-:W-:Y:S01]  /*3580*/  UMOV UR58, 0x0 ;  /* 0x00000000003a7882 */ /* 0x000fe20000000000 */
[----:B------:R-:W-:Y:S01]  /*3590*/  UMOV UR59, 0x4100910 ;  /* 0x04100910003b7882 */ /* 0x000fe20000000000 */
[----:B------:R-:W-:Y:S01]  /*35a0*/  UMOV UR56, 0x0 ;  /* 0x0000000000387882 */ /* 0x000fe20000000000 */
[----:B------:R-:W-:Y:S01]  /*35b0*/  UMOV UR57, 0x4100910 ;  /* 0x0410091000397882 */ /* 0x000fe20000000000 */
[----:B------:R-:W-:Y:S01]  /*35c0*/  UMOV UR54, 0x0 ;  /* 0x0000000000367882 */ /* 0x000fe20000000000 */
[----:B------:R-:W-:Y:S01]  /*35d0*/  UMOV UR55, 0x4100910 ;  /* 0x0410091000377882 */ /* 0x000fe20000000000 */
[----:B------:R-:W-:Y:S01]  /*35e0*/  UMOV UR52, 0x0 ;  /* 0x0000000000347882 */ /* 0x000fe20000000000 */
[----:B------:R-:W-:Y:S01]  /*35f0*/  UMOV UR53, 0x4100910 ;  /* 0x0410091000357882 */ /* 0x000fe20000000000 */
[----:B------:R-:W-:Y:S02]  /*3600*/  ULOP3.LUT UR43, UR5, 0x10000, URZ, 0xfc, !UPT ;  /* 0x00010000052b7892 */ /* 0x000fe4000f8efcff */
[----:B------:R-:W-:-:S02]  /*3610*/  ULOP3.LUT UR44, UR4, 0x10000, URZ, 0xfc, !UPT ;  /* 0x00010000042c7892 */ /* 0x000fc4000f8efcff */
[----:B------:R-:W-:Y:S02]  /*3620*/  UIADD3 UR64, UPT, UPT, -UR64, URZ, URZ ;  /* 0x000000ff40407290 */ /* 0x000fe4000fffe1ff */
[----:B-1----:R-:W-:Y:S01]  /*3630*/  UISETP.GE.AND UP4, UPT, UR7, 0x1, UPT ;  /* 0x000000010700788c */ /* 0x002fe2000bf86270 */
[----:B------:R-:W-:Y:S01]  /*3640*/  UMOV UR50, 0x0 ;  /* 0x0000000000327882 */ /* 0x000fe20000000000 */
[----:B------:R-:W-:Y:S01]  /*3650*/  UMOV UR51, 0x4100910 ;  /* 0x0410091000337882 */ /* 0x000fe20000000000 */
[----:B------:R-:W-:Y:S01]  /*3660*/  UMOV UR48, 0x0 ;  /* 0x0000000000307882 */ /* 0x000fe20000000000 */
[----:B--2---:R-:W-:Y:S01]  /*3670*/  R2UR UR65, R0 ;  /* 0x00000000004172ca */ /* 0x004fe200000e0000 */
[----:B------:R-:W-:-:S14]  /*3680*/  UMOV UR49, 0x4100910 ;  /* 0x0410091000317882 */ /* 0x000fdc0000000000 */
.L_x_68:
[----:B------:R-:W-:Y:S02]  /*3690*/  LEA R0, R10, UR41, 0x3 ;  /* 0x000000290a007c11 */ /* 0x000fe4000f8e18ff */
[----:B------:R-:W-:Y:S02]  /*36a0*/  SHF.L.U32 R2, R9, 0x1f, RZ ;  /* 0x0000001f09027819 */ /* 0x000fe400000006ff */
[----:B------:R-:W-:Y:S01]  /*36b0*/  PLOP3.LUT P0, PT, PT, PT, UP4, 0x80, 0x8 ;  /* 0x000000000008781c */ /* 0x000fe20003f0f048 */
[----:B------:R-:W-:Y:S01]  /*36c0*/  VIADD R3, R0, 0xb0 ;  /* 0x000000b000037836 */ /* 0x000fe20000000000 */
[----:B-1----:R-:W1:Y:S02]  /*36d0*/  SYNCS.PHASECHK.TRANS64.TRYWAIT P1, [R0+URZ+0xa0], R2 ;  /* 0x0000a002000075a7 */ /* 0x002e6400080211ff */
[----:B-1-3--:R-:W-:Y:S09]  /*36e0*/  @!P1 BRA `(.L_x_62) ;  /* 0x0000004400b49947 */ /* 0x00aff20003800000 */
.L_x_143:
[----:B------:R-:W-:Y:S01]  /*36f0*/  LEA R4, R10, UR41, 0x4 ;  /* 0x000000290a047c11 */ /* 0x000fe2000f8e20ff */
[----:B------:R-:W-:Y:S01]  /*3700*/  @UP4 ULEA UR4, UR39, UR41, 0x3 ;  /* 0x0000002927044291 */ /* 0x000fe2000f8e18ff */
[----:B------:R-:W-:Y:S01]  /*3710*/  PLOP3.LUT P2, PT, PT, PT, PT, 0x80, 0x8 ;  /* 0x000000000008781c */ /* 0x000fe20003f4f070 */
[----:B------:R-:W-:Y:S01]  /*3720*/  ULEA UR46, UR45, UR41, 0x3 ;  /* 0x000000292d2e7291 */ /* 0x000fe2000f8e18ff */
[----:B------:R-:W-:Y:S02]  /*3730*/  PRMT R3, RZ, 0x654, R3 ;  /* 0x00000654ff037816 */ /* 0x000fe40000000003 */
[----:B------:R-:W2:Y:S01]  /*3740*/  LDS.128 R4, [R4+0x130] ;  /* 0x0001300004047984 */ /* 0x000ea20000000c00 */
[----:B-1----:R-:W-:Y:S02]  /*3750*/  @P0 SHF.L.U32 R2, R8, 0x1f, RZ ;  /* 0x0000001f08020819 */ /* 0x002fe400000006ff */
[----:B------:R-:W-:Y:S01]  /*3760*/  SHF.L.U32 R0, R11, 0x1f, RZ ;  /* 0x0000001f0b007819 */ /* 0x000fe200000006ff */
[----:B------:R-:W-:Y:S01]  /*3770*/  @!PT LDS RZ, [RZ] ;  /* 0x00000000fffff984 */ /* 0x000fe20000000800 */
[----:B------:R-:W-:Y:S01]  /*3780*/  @!PT LDS RZ, [RZ] ;  /* 0x00000000fffff984 */ /* 0x000fe20000000800 */
[----:B------:R-:W-:Y:S01]  /*3790*/  @!PT LDS RZ, [RZ] ;  /* 0x00000000fffff984 */ /* 0x000fe20000000800 */
[----:B------:R-:W-:Y:S01]  /*37a0*/  @!PT LDS RZ, [RZ] ;  /* 0x00000000fffff984 */ /* 0x000fe20000000800 */
[----:B------:R1:W-:Y:S06]  /*37b0*/  MEMBAR.ALL.CTA ;  /* 0x0000000000007992 */ /* 0x0003ec0000008000 */
[----:B-1----:R-:W1:Y:S02]  /*37c0*/  FENCE.VIEW.ASYNC.S ;  /* 0x00000000000073c6 */ /* 0x002e640000000000 */
[----:B-1----:R1:W-:Y:S01]  /*37d0*/  SYNCS.ARRIVE.TRANS64.RED.A1T0 RZ, [R3+URZ], RZ ;  /* 0x000000ff03ff79a7 */ /* 0x0023e200081004ff */
[----:B------:R1:W3:Y:S01]  /*37e0*/  @P0 SYNCS.PHASECHK.TRANS64.TRYWAIT P2, [UR4], R2 ;  /* 0x00000002ff0005a7 */ /* 0x0002e20008041104 */
[----:B------:R-:W-:Y:S01]  /*37f0*/  ULEA.HI UR4, UR45, UR45, URZ, 0x1 ;  /* 0x0000002d2d047291 */ /* 0x000fe2000f8f08ff */
[----:B--2---:R-:W-:-:S03]  /*3800*/  LOP3.LUT P1, RZ, R6, 0x1, RZ, 0xc0, !PT ;  /* 0x0000000106ff7812 */ /* 0x004fc6000782c0ff */
[----:B------:R-:W-:Y:S02]  /*3810*/  USHF.L.U32 UR5, UR4, 0x5, URZ ;  /* 0x0000000504057899 */ /* 0x000fe400080006ff */
[----:B------:R-:W-:Y:S02]  /*3820*/  ULOP3.LUT UR36, UR4, 0xffe, URZ, 0xc0, !UPT ;  /* 0x00000ffe04247892 */ /* 0x000fe4000f8ec0ff */
[----:B------:R-:W-:Y:S02]  /*3830*/  ULOP3.LUT UR4, UR5, 0xffffffc0, URZ, 0xc0, !UPT ;  /* 0xffffffc005047892 */ /* 0x000fe4000f8ec0ff */
[----:B------:R-:W-:Y:S02]  /*3840*/  UIADD3 UR36, UPT, UPT, -UR36, UR45, URZ ;  /* 0x0000002d24247290 */ /* 0x000fe4000fffe1ff */
[----:B------:R-:W-:Y:S01]  /*3850*/  UIADD3 UR4, UPT, UPT, UR65, UR4, URZ ;  /* 0x0000000441047290 */ /* 0x000fe2000fffe0ff */
[----:B------:R-:W2:Y:S03]  /*3860*/  SYNCS.PHASECHK.TRANS64.TRYWAIT P0, [UR46+0xe0], R0 ;  /* 0x0000e000ff0075a7 */ /* 0x000ea6000800112e */
[----:B------:R-:W-:Y:S01]  /*3870*/  ULEA UR36, UR36, UR4, 0x14 ;  /* 0x0000000424247291 */ /* 0x000fe2000f8ea0ff */
[----:B-123--:R-:W-:Y:S11]  /*3880*/  @!P0 BRA `(.L_x_63) ;  /* 0x0000004400608947 */ /* 0x00eff60003800000 */
.L_x_145:
[----:B------:R-:W-:Y:S01]  /*3890*/  IADD3 R10, PT, PT, R10, 0x1, RZ ;  /* 0x000000010a0a7810 */ /* 0x000fe20007ffe0ff */
[----:B------:R-:W-:Y:S06]  /*38a0*/  BRA.U !UP4, `(.L_x_64) ;  /* 0x000000050c107547 */ /* 0x000fec000b800000 */
[----:B------:R-:W-:Y:S01]  /*38b0*/  UPLOP3.LUT UP2, UPT, UPT, UPT, UPT, 0x40, 0x4 ;  /* 0x000000000004789c */ /* 0x000fe20003f4e870 */
[----:B------:R-:W-:Y:S01]  /*38c0*/  UMOV UR38, UR64 ;  /* 0x0000004000267c82 */ /* 0x000fe20008000000 */
[----:B------:R-:W-:Y:S01]  /*38d0*/  UMOV UR37, UR47 ;  /* 0x0000002f00257c82 */ /* 0x000fe20008000000 */
[----:B------:R-:W-:-:S08]  /*38e0*/  UMOV UR5, UR39 ;  /* 0x0000002700057c82 */ /* 0x000fd00008000000 */
.L_x_67:
[----:B------:R-:W-:Y:S02]  /*38f0*/  UIADD3 UR38, UPT, UPT, UR38, 0x1, URZ ;  /* 0x0000000126267890 */ /* 0x000fe4000fffe0ff */
[----:B------:R-:W-:Y:S02]  /*3900*/  ULEA UR7, UR5, UR41, 0x3 ;  /* 0x0000002905077291 */ /* 0x000fe4000f8e18ff */
[----:B------:R-:W-:Y:S01]  /*3910*/  UISETP.NE.AND UP3, UPT, UR38, URZ, UPT ;  /* 0x000000ff2600728c */ /* 0x000fe2000bf65270 */
[----:B--23--:R-:W-:Y:S10]  /*3920*/  @P2 BRA `(.L_x_65) ;  /* 0x00000000000c2947 */ /* 0x00cff40003800000 */
[----:B-1----:R-:W-:Y:S04]  /*3930*/  SHF.L.U32 R2, R8, 0x1f, RZ ;  /* 0x0000001f08027819 */ /* 0x002fe800000006ff */
[----:B------:R-:W1:Y:S02]  /*3940*/  SYNCS.PHASECHK.TRANS64.TRYWAIT P0, [UR7], R2 ;  /* 0x00000002ff0075a7 */ /* 0x000e640008001107 */
[----:B-1----:R-:W-:Y:S05]  /*3950*/  @!P0 BRA `(.L_x_66) ;  /* 0x0000004400448947 */ /* 0x002fea0003800000 */
.L_x_65:
[----:B------:R-:W-:Y:S01]  /*3960*/  UISETP.NE.AND UP0, UPT, UR37, 0x1, UPT ;  /* 0x000000012500788c */ /* 0x000fe2000bf05270 */
[----:B------:R-:W-:Y:S01]  /*3970*/  PLOP3.LUT P2, PT, PT, PT, PT, 0x80, 0x8 ;  /* 0x000000000008781c */ /* 0x000fe20003f4f070 */
[----:B------:R-:W-:Y:S02]  /*3980*/  UIADD3 UR4, UPT, UPT, UR5, 0x1, URZ ;  /* 0x0000000105047890 */ /* 0x000fe4000fffe0ff */
[----:B------:R-:W-:Y:S02]  /*3990*/  UIADD3 UR40, UPT, UPT, UR7, 0x30, URZ ;  /* 0x0000003007287890 */ /* 0x000fe4000fffe0ff */
[----:B------:R-:W-:Y:S01]  /*39a0*/  UISETP.NE.AND UP1, UPT, UR4, 0x6, UPT ;  /* 0x000000060400788c */ /* 0x000fe2000bf25270 */
[----:B------:R-:W-:Y:S01]  /*39b0*/  PLOP3.LUT P0, PT, PT, PT, UP0, 0x80, 0x8 ;  /* 0x000000000008781c */ /* 0x000fe20003f0f008 */
[----:B------:R-:W-:Y:S02]  /*39c0*/  UIADD3 UR37, UPT, UPT, UR37, -0x1, URZ ;  /* 0xffffffff25257890 */ /* 0x000fe4000fffe0ff */
[----:B------:R-:W-:Y:S02]  /*39d0*/  USEL UR6, URZ, 0x1, UP1 ;  /* 0x00000001ff067887 */ /* 0x000fe40008800000 */
[----:B------:R-:W-:Y:S01]  /*39e0*/  USEL UR39, UR4, URZ, UP1 ;  /* 0x000000ff04277287 */ /* 0x000fe20008800000 */
[----:B------:R-:W-:Y:S01]  /*39f0*/  UMOV UR7, 0x40004040 ;  /* 0x4000404000077882 */ /* 0x000fe20000000000 */
[----:B------:R-:W-:Y:S02]  /*3a00*/  UMOV UR35, 0x40004040 ;  /* 0x4000404000237882 */ /* 0x000fe40000000000 */
[----:B------:R-:W-:Y:S01]  /*3a10*/  @UP0 ULEA UR4, UR39, UR41, 0x3 ;  /* 0x0000002927040291 */ /* 0x000fe2000f8e18ff */
[----:B------:R-:W-:Y:S01]  /*3a20*/  LOP3.LUT R8, R8, UR6, RZ, 0x3c, !PT ;  /* 0x0000000608087c12 */ /* 0x000fe2000f8e3cff */
[----:B------:R-:W-:Y:S01]  /*3a30*/  ULEA UR6, UR5, UR44, 0xa ;  /* 0x0000002c05067291 */ /* 0x000fe2000f8e50ff */
[----:B------:R-:W-:Y:S02]  /*3a40*/  UMOV UR33, 0x40004040 ;  /* 0x4000404000217882 */ /* 0x000fe40000000000 */
[----:B-1----:R-:W-:Y:S01]  /*3a50*/  @P0 SHF.L.U32 R0, R8, 0x1f, RZ ;  /* 0x0000001f08000819 */ /* 0x002fe200000006ff */
[----:B------:R-:W-:Y:S02]  /*3a60*/  UIADD3 UR34, UPT, UPT, UR6, 0x2, URZ ;  /* 0x0000000206227890 */ /* 0x000fe4000fffe0ff */
[----:B------:R-:W-:Y:S01]  /*3a70*/  UIADD3 UR30, UPT, UPT, UR6, 0x4, URZ ;  /* 0x00000004061e7890 */ /* 0x000fe2000fffe0ff */
[----:B------:R2:W3:Y:S01]  /*3a80*/  @P0 SYNCS.PHASECHK.TRANS64.TRYWAIT P2, [UR4], R0 ;  /* 0x00000000ff0005a7 */ /* 0x0004e20008041104 */
[----:B------:R-:W-:Y:S02]  /*3a90*/  ULEA UR4, UR5, UR43, 0xa ;  /* 0x0000002b05047291 */ /* 0x000fe4000f8e50ff */
[----:B------:R-:W-:Y:S02]  /*3aa0*/  UIADD3 UR26, UPT, UPT, UR6, 0x6, URZ ;  /* 0x00000006061a7890 */ /* 0x000fe4000fffe0ff */
        /* <DEDUP_REMOVED lines=10> */
[----:B------:R-:W-:Y:S01]  /*3b50*/  UIADD3 UR8, UPT, UPT, UR4, 0x206, URZ ;  /* 0x0000020604087890 */ /* 0x000fe2000fffe0ff */
[----:B------:R-:W-:Y:S01]  /*3b60*/  UMOV UR5, 0x40004040 ;  /* 0x4000404000057882 */ /* 0x000fe20000000000 */
[----:B------:R-:W-:Y:S01]  /*3b70*/  UMOV UR31, 0x40004040 ;  /* 0x40004040001f7882 */ /* 0x000fe20000000000 */
[----:B------:R1:W-:Y:S01]  /*3b80*/  UTCHMMA gdesc[UR4], gdesc[UR6], tmem[UR36], tmem[UR62], idesc[UR63], UP2 ;  /* 0x00ff3e06040075ea */ /* 0x0003e20009000024 */
[----:B------:R-:W-:Y:S01]  /*3b90*/  UPLOP3.LUT UP2, UPT, UPT, UPT, UPT, 0x80, 0x8 ;  /* 0x000000000008789c */ /* 0x000fe20003f4f070 */
[----:B------:R2:W-:Y:S01]  /*3ba0*/  UTCHMMA gdesc[UR32], gdesc[UR34], tmem[UR36], tmem[UR60], idesc[UR61], UPT ;  /* 0x00ff3c22200075ea */ /* 0x0005e2000b800024 */
[----:B------:R-:W-:Y:S01]  /*3bb0*/  UMOV UR29, 0x40004040 ;  /* 0x40004040001d7882 */ /* 0x000fe20000000000 */
[----:B------:R-:W-:Y:S01]  /*3bc0*/  UMOV UR27, 0x40004040 ;  /* 0x40004040001b7882 */ /* 0x000fe20000000000 */
        /* <DEDUP_REMOVED lines=12> */
[----:B------:R-:W-:Y:S01]  /*3c90*/  UMOV UR9, 0x40004040 ;  /* 0x4000404000097882 */ /* 0x000fe20000000000 */
[----:B------:R2:W-:Y:S01]  /*3ca0*/  UTCHMMA gdesc[UR12], gdesc[UR14], tmem[UR36], tmem[UR50], idesc[UR51], UPT ;  /* 0x00ff320e0c0075ea */ /* 0x0005e2000b800024 */
[----:B------:R2:W-:Y:S01]  /*3cb0*/  UTCHMMA gdesc[UR8], gdesc[UR10], tmem[UR36], tmem[UR48], idesc[UR49], UPT ;  /* 0x00ff300a080075ea */ /* 0x0005e2000b800024 */
[----:B------:R2:W-:Y:S01]  /*3cc0*/  UTCBAR.MULTICAST [UR40], URZ, UR42 ;  /* 0x000000ff280073e9 */ /* 0x0005e2000800082a */
[----:B-1----:R-:W-:Y:S01]  /*3cd0*/  UMOV UR5, UR39 ;  /* 0x0000002700057c82 */ /* 0x002fe20008000000 */
[----:B------:R-:W-:Y:S05]  /*3ce0*/  BRA.U UP3, `(.L_x_67) ;  /* 0xfffffffd03007547 */ /* 0x000fea000b83ffff */
.L_x_64:
[----:B------:R-:W-:Y:S01]  /*3cf0*/  UIADD3 UR4, UPT, UPT, UR45, 0x1, URZ ;  /* 0x000000012d047890 */ /* 0x000fe2000fffe0ff */
[C---:B------:R-:W-:Y:S01]  /*3d00*/  ISETP.NE.AND P0, PT, R10.reuse, 0x2, PT ;  /* 0x000000020a00780c */ /* 0x040fe20003f05270 */
[----:B------:R-:W-:Y:S02]  /*3d10*/  UIADD3 UR5, UPT, UPT, UR46, 0xc0, URZ ;  /* 0x000000c02e057890 */ /* 0x000fe4000fffe0ff */
[----:B------:R-:W-:Y:S01]  /*3d20*/  UISETP.NE.AND UP0, UPT, UR4, 0x4, UPT ;  /* 0x000000040400788c */ /* 0x000fe2000bf05270 */
[----:B-12---:R-:W-:Y:S02]  /*3d30*/  SEL R0, RZ, 0x1, P0 ;  /* 0x00000001ff007807 */ /* 0x006fe40000000000 */
[----:B------:R-:W-:Y:S01]  /*3d40*/  SEL R10, R10, RZ, P0 ;  /* 0x000000ff0a0a7207 */ /* 0x000fe20000000000 */
[----:B------:R-:W-:Y:S01]  /*3d50*/  USEL UR6, URZ, 0x1, UP0 ;  /* 0x00000001ff067887 */ /* 0x000fe20008000000 */
[----:B------:R-:W-:Y:S01]  /*3d60*/  LOP3.LUT R9, R9, R0, RZ, 0x3c, !PT ;  /* 0x0000000009097212 */ /* 0x000fe200078e3cff */
[----:B------:R-:W-:Y:S01]  /*3d70*/  USEL UR45, UR4, URZ, UP0 ;  /* 0x000000ff042d7287 */ /* 0x000fe20008000000 */
[----:B------:R1:W-:Y:S03]  /*3d80*/  UTCBAR [UR5], URZ ;  /* 0x000000ff050073e9 */ /* 0x0003e600080000ff */
[----:B------:R-:W-:Y:S01]  /*3d90*/  LOP3.LUT R11, R11, UR6, RZ, 0x3c, !PT ;  /* 0x000000060b0b7c12 */ /* 0x000fe2000f8e3cff */
[----:B------:R-:W-:Y:S07]  /*3da0*/  @P1 BRA `(.L_x_68) ;  /* 0xfffffff800381947 */ /* 0x000fee000383ffff */
[----:B------:R-:W2:Y:S01]  /*3db0*/  S2UR UR8, SR_CgaCtaId ;  /* 0x00000000000879c3 */ /* 0x000ea20000008800 */
[----:B------:R-:W-:Y:S01]  /*3dc0*/  ELECT P0, URZ, PT ;  /* 0x0000000000ff782f */ /* 0x000fe20003800000 */
[----:B------:R-:W-:Y:S01]  /*3dd0*/  IMAD.MOV.U32 R0, RZ, RZ, 0x1 ;  /* 0x00000001ff007424 */ /* 0x000fe200078e00ff */
[----:B------:R-:W-:Y:S01]  /*3de0*/  UIADD3 UR41, UPT, UPT, UR41, 0xe0, URZ ;  /* 0x000000e029297890 */ /* 0x000fe2000fffe0ff */
[----:B------:R-:W-:Y:S01]  /*3df0*/  SHF.L.U32 R2, R11, 0x1f, RZ ;  /* 0x0000001f0b027819 */ /* 0x000fe200000006ff */
[----:B------:R-:W-:-:S03]  /*3e00*/  UMOV UR4, 0x40 ;  /* 0x0000004000047882 */ /* 0x000fc60000000000 */
[----:B------:R-:W-:Y:S01]  /*3e10*/  UVIRTCOUNT.DEALLOC.SMPOOL 0x80 ;  /* 0x000000800000784c */ /* 0x000fe20000000000 */
[----:B--2---:R-:W-:Y:S02]  /*3e20*/  ULEA UR8, UR8, UR4, 0x18 ;  /* 0x0000000408087291 */ /* 0x004fe4000f8ec0ff */
[----:B------:R-:W-:-:S07]  /*3e30*/  ULEA UR4, UR45, UR41, 0x3 ;  /* 0x000000292d047291 */ /* 0x000fce000f8e18ff */
[----:B------:R2:W-:Y:S02]  /*3e40*/  @P0 STS.U8 [UR8+0x1c], R0 ;  /* 0x00001c00ff000988 */ /* 0x0005e40008000008 */
[----:B------:R-:W4:Y:S02]  /*3e50*/  SYNCS.PHASECHK.TRANS64.TRYWAIT P0, [UR4], R2 ;  /* 0x00000002ff0075a7 */ /* 0x000f240008001104 */
[----:B--2-4-:R-:W-:Y:S05]  /*3e60*/  @!P0 BRA `(.L_x_69) ;  /* 0x0000004000188947 */ /* 0x014fea0003800000 */
.L_x_148:
[----:B------:R-:W-:-:S04]  /*3e70*/  UIADD3 UR4, UPT, UPT, UR45, 0x1, URZ ;  /* 0x000000012d047890 */ /* 0x000fc8000fffe0ff */
[----:B------:R-:W-:-:S04]  /*3e80*/  UISETP.NE.AND UP0, UPT, UR4, 0x4, UPT ;  /* 0x000000040400788c */ /* 0x000fc8000bf05270 */
[----:B------:R-:W-:Y:S02]  /*3e90*/  USEL UR6, URZ, 0x1, UP0 ;  /* 0x00000001ff067887 */ /* 0x000fe40008000000 */
[----:B------:R-:W-:-:S04]  /*3ea0*/  USEL UR4, UR4, URZ, UP0 ;  /* 0x000000ff04047287 */ /* 0x000fc80008000000 */
[----:B-1----:R-:W-:Y:S01]  /*3eb0*/  ULEA UR5, UR4, UR41, 0x3 ;  /* 0x0000002904057291 */ /* 0x002fe2000f8e18ff */
[----:B--2---:R-:W-:-:S04]  /*3ec0*/  LOP3.LUT R2, R11, UR6, RZ, 0x3c, !PT ;  /* 0x000000060b027c12 */ /* 0x004fc8000f8e3cff */
[----:B------:R-:W-:-:S04]  /*3ed0*/  SHF.L.U32 R3, R2, 0x1f, RZ ;  /* 0x0000001f02037819 */ /* 0x000fc800000006ff */
[----:B------:R-:W1:Y:S02]  /*3ee0*/  SYNCS.PHASECHK.TRANS64.TRYWAIT P0, [UR5], R3 ;  /* 0x00000003ff0075a7 */ /* 0x000e640008001105 */
[----:B-1----:R-:W-:Y:S05]  /*3ef0*/  @!P0 BRA `(.L_x_70) ;  /* 0x00000040000c8947 */ /* 0x002fea0003800000 */
.L_x_150:
        /* <DEDUP_REMOVED lines=9> */
.L_x_152:
[----:B------:R-:W-:-:S04]  /*3f90*/  UIADD3 UR4, UPT, UPT, UR4, 0x1, URZ ;  /* 0x0000000104047890 */ /* 0x000fc8000fffe0ff */
[----:B------:R-:W-:-:S04]  /*3fa0*/  UISETP.NE.AND UP0, UPT, UR4, 0x4, UPT ;  /* 0x000000040400788c */ /* 0x000fc8000bf05270 */
[----:B------:R-:W-:Y:S02]  /*3fb0*/  USEL UR5, URZ, 0x1, UP0 ;  /* 0x00000001ff057887 */ /* 0x000fe40008000000 */
[----:B------:R-:W-:-:S04]  /*3fc0*/  USEL UR4, UR4, URZ, UP0 ;  /* 0x000000ff04047287 */ /* 0x000fc80008000000 */
[----:B------:R-:W-:Y:S01]  /*3fd0*/  ULEA UR4, UR4, UR41, 0x3 ;  /* 0x0000002904047291 */ /* 0x000fe2000f8e18ff */
[----:B------:R-:W-:-:S04]  /*3fe0*/  LOP3.LUT R2, R2, UR5, RZ, 0x3c, !PT ;  /* 0x0000000502027c12 */ /* 0x000fc8000f8e3cff */
[----:B------:R-:W-:-:S04]  /*3ff0*/  SHF.L.U32 R2, R2, 0x1f, RZ ;  /* 0x0000001f02027819 */ /* 0x000fc800000006ff */
[----:B------:R-:W2:Y:S02]  /*4000*/  SYNCS.PHASECHK.TRANS64.TRYWAIT P0, [UR4], R2 ;  /* 0x00000002ff0075a7 */ /* 0x000ea40008001104 */
[----:B--2---:R-:W-:Y:S05]  /*4010*/  @!P0 BRA `(.L_x_72) ;  /* 0x0000003c00f48947 */ /* 0x004fea0003800000 */
.L_x_154:
[----:B------:R-:W-:Y:S01]  /*4020*/  NOP ;  /* 0x0000000000007918 */ /* 0x000fe20000000000 */
[----:B-1----:R-:W1:Y:S01]  /*4030*/  LDS R0, [UR8+0x14] ;  /* 0x00001408ff007984 */ /* 0x002e620008000800 */
[----:B------:R-:W-:Y:S01]  /*4040*/  ULOP3.LUT UR4, UR65, 0xffff, URZ, 0xc0, !UPT ;  /* 0x0000ffff41047892 */ /* 0x000fe2000f8ec0ff */
[----:B------:R-:W-:Y:S01]  /*4050*/  UMOV UR5, 0xffff ;  /* 0x0000ffff00057882 */ /* 0x000fe20000000000 */
[----:B------:R-:W-:Y:S02]  /*4060*/  UMOV UR6, 0x1 ;  /* 0x0000000100067882 */ /* 0x000fe40000000000 */
[----:B------:R-:W-:-:S04]  /*4070*/  USHF.R.U32.HI UR4, URZ, 0x5, UR4 ;  /* 0x00000005ff047899 */ /* 0x000fc80008011604 */
[----:B------:R-:W-:Y:S02]  /*4080*/  USHF.L.U32 UR5, UR5, UR4, URZ ;  /* 0x0000000405057299 */ /* 0x000fe400080006ff */
[----:B------:R-:W-:-:S04]  /*4090*/  USHF.L.U32 UR4, UR6, UR4, URZ ;  /* 0x0000000406047299 */ /* 0x000fc800080006ff */
[----:B-1----:R-:W-:-:S04]  /*40a0*/  LOP3.LUT R0, R0, UR5, RZ, 0xc0, !PT ;  /* 0x0000000500007c12 */ /* 0x002fc8000f8ec0ff */
[----:B------:R-:W-:-:S13]  /*40b0*/  ISETP.NE.AND P0, PT, R0, UR5, PT ;  /* 0x0000000500007c0c */ /* 0x000fda000bf05270 */
[----:B------:R-:W-:Y:S05]  /*40c0*/  @P0 BRA `(.L_x_73) ;  /* 0x0000000000580947 */ /* 0x000fea0003800000 */
[----:B------:R-:W1:Y:S02]  /*40d0*/  LDS R0, [UR8+0x18] ;  /* 0x00001808ff007984 */ /* 0x000e640008000800 */
[----:B-1----:R-:W-:-:S04]  /*40e0*/  LOP3.LUT R0, R0, UR4, RZ, 0xc0, !PT ;  /* 0x0000000400007c12 */ /* 0x002fc8000f8ec0ff */
[----:B------:R-:W-:-:S13]  /*40f0*/  ISETP.NE.AND P0, PT, R0, UR4, PT ;  /* 0x0000000400007c0c */ /* 0x000fda000bf05270 */
[----:B------:R-:W-:Y:S05]  /*4100*/  @P0 BRA `(.L_x_74) ;  /* 0x00000000003c0947 */ /* 0x000fea0003800000 */
[----:B------:R-:W1:Y:S01]  /*4110*/  S2R R2, SR_LANEID ;  /* 0x0000000000027919 */ /* 0x000e620000000000 */
[----:B------:R-:W-:-:S06]  /*4120*/  ULOP3.LUT UR5, URZ, UR5, URZ, 0x33, !UPT ;  /* 0x00000005ff057292 */ /* 0x000fcc000f8e33ff */
[----:B------:R-:W-:-:S04]  /*4130*/  IMAD.U32 R0, RZ, RZ, UR5 ;  /* 0x00000005ff007e24 */ /* 0x000fc8000f8e00ff */
[----:B------:R2:W4:Y:S02]  /*4140*/  REDUX UR7, R0 ;  /* 0x00000000000773c4 */ /* 0x0005240000000000 */
[----:B------:R1:W-:Y:S01]  /*4150*/  UTCATOMSWS.AND URZ, UR5 ;  /* 0x0000000500ff79e3 */ /* 0x0003e20008000000 */
[----:B--2---:R-:W-:Y:S01]  /*4160*/  LOP3.LUT R0, RZ, UR4, RZ, 0x33, !PT ;  /* 0x00000004ff007c12 */ /* 0x004fe2000f8e33ff */
[----:B------:R-:W-:Y:S02]  /*4170*/  VOTEU.ANY UR4, UPT, PT ;  /* 0x0000000000047886 */ /* 0x000fe400038e0100 */
[----:B------:R-:W-:Y:S02]  /*4180*/  UFLO.U32 UR4, UR4 ;  /* 0x00000004000472bd */ /* 0x000fe400080e0000 */
[----:B------:R-:W2:Y:S04]  /*4190*/  REDUX UR6, R0 ;  /* 0x00000000000673c4 */ /* 0x000ea80000000000 */
[----:B-1----:R-:W-:-:S02]  /*41a0*/  ISETP.EQ.U32.AND P0, PT, R2, UR4, PT ;  /* 0x0000000402007c0c */ /* 0x002fc4000bf02070 */
[----:B----4-:R-:W-:-:S11]  /*41b0*/  MOV R2, UR7 ;  /* 0x0000000700027c02 */ /* 0x010fd60008000f00 */
[----:B------:R1:W-:Y:S01]  /*41c0*/  @P0 ATOMS.AND RZ, [UR8+0x14], R2 ;  /* 0x00001402ffff098c */ /* 0x0003e2000a800008 */
[----:B--2---:R-:W-:-:S05]  /*41d0*/  IMAD.U32 R0, RZ, RZ, UR6 ;  /* 0x00000006ff007e24 */ /* 0x004fca000f8e00ff */
[----:B------:R1:W-:Y:S01]  /*41e0*/  @P0 ATOMS.AND RZ, [UR8+0x18], R0 ;  /* 0x00001800ffff098c */ /* 0x0003e2000a800008 */
[----:B------:R-:W-:Y:S05]  /*41f0*/  BRA `(.L_x_75) ;  /* 0x0000000000147947 */ /* 0x000fea0003800000 */
.L_x_74:
[----:B------:R-:W-:Y:S02]  /*4200*/  MOV R2, 0x4220 ;  /* 0x0000422000027802 */ /* 0x000fe40000000f00 */
[----:B---3-5:R-:W-:Y:S05]  /*4210*/  CALL.REL.NOINC `($__internal_0_$__cuda_sm10x_tcgen05_guardrail_trap_col_being_dealloced_not_returned_by_alloc) ;  /* 0x0000004000687944 */ /* 0x028fea0003c00000 */
[----:B------:R-:W-:Y:S05]  /*4220*/  BRA `(.L_x_75) ;  /* 0x0000000000087947 */ /* 0x000fea0003800000 */
.L_x_73:
[----:B------:R-:W-:Y:S02]  /*4230*/  MOV R2, 0x4250 ;  /* 0x0000425000027802 */ /* 0x000fe40000000f00 */
[----:B---3-5:R-:W-:Y:S05]  /*4240*/  CALL.REL.NOINC `($__internal_2_$__cuda_sm10x_tcgen05_guardrail_trap_unallocated_columns_being_dealloced) ;  /* 0x0000004000747944 */ /* 0x028fea0003c00000 */
.L_x_75:
[----:B------:R-:W-:Y:S01]  /*4250*/  NOP ;  /* 0x0000000000007918 */ /* 0x000fe20000000000 */
[----:B------:R-:W-:Y:S05]  /*4260*/  EXIT ;  /* 0x000000000000794d */ /* 0x000fea0003800000 */
.L_x_57:
[----:B------:R-:W-:-:S09]  /*4270*/  UISETP.NE.OR UP0, UPT, UR18, 0x3, !UP3 ;  /* 0x000000031200788c */ /* 0x000fd2000df05670 */
[----:B------:R-:W-:Y:S05]  /*4280*/  BRA.U UP0, `(.L_x_76) ;  /* 0x0000001100247547 */ /* 0x000fea000b800000 */
[----:B------:R-:W2:Y:S01]  /*4290*/  LDCU.64 UR4, c[0x0][0x888] ;  /* 0x00011100ff0477ac */ /* 0x000ea20008000a00 */
[----:B------:R-:W3:Y:S01]  /*42a0*/  LDC.64 R12, c[0x0][0x348] ;  /* 0x0000d200ff0c7b82 */ /* 0x000ee20000000a00 */
[----:B------:R-:W-:Y:S02]  /*42b0*/  HFMA2 R9, -RZ, RZ, 0, 0 ;  /* 0x00000000ff097431 */ /* 0x000fe400000001ff */
[----:B------:R-:W-:Y:S01]  /*42c0*/  IMAD.MOV.U32 R11, RZ, RZ, 0x1 ;  /* 0x00000001ff0b7424 */ /* 0x000fe200078e00ff */
[----:B------:R-:W4:Y:S01]  /*42d0*/  LDCU UR37, c[0x0][0x370] ;  /* 0x00006e00ff2577ac */ /* 0x000f220008000800 */
[----:B------:R-:W-:Y:S01]  /*42e0*/  IMAD.MOV.U32 R10, RZ, RZ, RZ ;  /* 0x000000ffff0a7224 */ /* 0x000fe200078e00ff */
[----:B------:R-:W-:Y:S01]  /*42f0*/  MOV R3, 0x2000 ;  /* 0x0000200000037802 */ /* 0x000fe20000000f00 */
[----:B------:R-:W4:Y:S01]  /*4300*/  LDCU.128 UR32, c[0x0][0xb10] ;  /* 0x00016200ff2077ac */ /* 0x000f220008000c00 */
[----:B------:R-:W1:Y:S01]  /*4310*/  LDCU UR29, c[0x0][0x374] ;  /* 0x00006e80ff1d77ac */ /* 0x000e620008000800 */
[----:B------:R-:W1:Y:S01]  /*4320*/  LDCU.64 UR30, c[0x0][0x890] ;  /* 0x00011200ff1e77ac */ /* 0x000e620008000a00 */
[----:B--2---:R-:W-:Y:S01]  /*4330*/  UISETP.NE.U32.AND UP0, UPT, UR4, URZ, UPT ;  /* 0x000000ff0400728c */ /* 0x004fe2000bf05070 */
[----:B------:R-:W2:Y:S01]  /*4340*/  LDCU UR15, c[0x0][0xb0c] ;  /* 0x00016180ff0f77ac */ /* 0x000ea20008000800 */
[----:B------:R-:W3:Y:S01]  /*4350*/  LDCU UR41, c[0x0][0xb20] ;  /* 0x00016400ff2977ac */ /* 0x000ee20008000800 */
[----:B------:R-:W3:Y:S01]  /*4360*/  LDCU UR4, c[0x0][0xb30] ;  /* 0x00016600ff0477ac */ /* 0x000ee20008000800 */
[----:B----4-:R-:W-:-:S02]  /*4370*/  UIMAD.WIDE.U32 UR6, UR37, UR32, URZ ;  /* 0x00000020250672a5 */ /* 0x010fc4000f8e00ff */
[----:B-1----:R-:W-:Y:S02]  /*4380*/  UIMAD.WIDE.U32 UR8, UR29, UR35, URZ ;  /* 0x000000231d0872a5 */ /* 0x002fe4000f8e00ff */
[----:B------:R-:W-:Y:S02]  /*4390*/  USEL UR40, URZ, 0x1, UP5 ;  /* 0x00000001ff287887 */ /* 0x000fe4000a800000 */
[----:B------:R-:W-:Y:S02]  /*43a0*/  UISETP.NE.U32.AND UP6, UPT, UR30, URZ, UPT ;  /* 0x000000ff1e00728c */ /* 0x000fe4000bfc5070 */
[----:B------:R-:W-:Y:S01]  /*43b0*/  UISETP.NE.AND.EX UP5, UPT, UR5, URZ, UPT, UP0 ;  /* 0x000000ff0500728c */ /* 0x000fe2000bfa5300 */
[----:B------:R-:W-:Y:S01]  /*43c0*/  UMOV UR24, 0x400 ;  /* 0x0000040000187882 */ /* 0x000fe20000000000 */
[----:B------:R-:W-:Y:S01]  /*43d0*/  UISETP.NE.AND UP0, UPT, UR42, 0x1, UPT ;  /* 0x000000012a00788c */ /* 0x000fe2000bf05270 */
[----:B------:R-:W-:Y:S01]  /*43e0*/  UMOV UR6, UR7 ;  /* 0x0000000700067c82 */ /* 0x000fe20008000000 */
[----:B------:R-:W-:Y:S01]  /*43f0*/  UMOV UR38, UR9 ;  /* 0x0000000900267c82 */ /* 0x000fe20008000000 */
[----:B--2---:R-:W-:Y:S01]  /*4400*/  UISETP.NE.AND UP0, UPT, UR15, 0x1, UPT ;  /* 0x000000010f00788c */ /* 0x004fe2000bf05270 */
[----:B------:R-:W-:Y:S01]  /*4410*/  UMOV UR25, URZ ;  /* 0x000000ff00197c82 */ /* 0x000fe20008000000 */
[----:B------:R-:W-:-:S02]  /*4420*/  UPLOP3.LUT UP4, UPT, UPT, UPT, UPT, 0x40, 0x4 ;  /* 0x000000000004789c */ /* 0x000fc40003f8e870 */
[----:B------:R-:W-:Y:S01]  /*4430*/  UISETP.GE.AND UP2, UPT, UR42, 0x1, UPT ;  /* 0x000000012a00788c */ /* 0x000fe2000bf46270 */
[----:B------:R-:W1:Y:S01]  /*4440*/  LDCU.64 UR16, c[0x0][0xb28] ;  /* 0x00016500ff1077ac */ /* 0x000e620008000a00 */
[----:B------:R-:W-:Y:S02]  /*4450*/  ULEA UR24, UR54, UR24, 0x18 ;  /* 0x0000001836187291 */ /* 0x000fe4000f8ec0ff */
[----:B------:R-:W-:Y:S02]  /*4460*/  UISETP.NE.AND.EX UP6, UPT, UR31, URZ, UPT, UP6 ;  /* 0x000000ff1f00728c */ /* 0x000fe4000bfc5360 */
[----:B------:R-:W-:Y:S02]  /*4470*/  USHF.R.U32.HI UR39, URZ, UR33, UR6 ;  /* 0x00000021ff277299 */ /* 0x000fe40008011606 */
[----:B---3--:R-:W-:Y:S02]  /*4480*/  USHF.R.U32.HI UR38, URZ, UR41, UR38 ;  /* 0x00000029ff267299 */ /* 0x008fe40008011626 */
[----:B------:R-:W-:-:S02]  /*4490*/  UISETP.NE.AND UP0, UPT, UR34, 0x1, UPT ;  /* 0x000000012200788c */ /* 0x000fc4000bf05270 */
[----:B------:R-:W-:-:S11]  /*44a0*/  UISETP.NE.AND UP3, UPT, UR4, 0x1, UPT ;  /* 0x000000010400788c */ /* 0x000fd6000bf65270 */
.L_x_85:
[C---:B------:R-:W-:Y:S02]  /*44b0*/  LEA R8, R10.reuse, UR24, 0x3 ;  /* 0x000000180a087c11 */ /* 0x040fe4000f8e18ff */
[----:B------:R-:W-:Y:S02]  /*44c0*/  SHF.L.U32 R0, R9, 0x1f, RZ ;  /* 0x0000001f09007819 */ /* 0x000fe400000006ff */
[----:B------:R-:W-:Y:S02]  /*44d0*/  LEA R4, R10, UR24, 0x4 ;  /* 0x000000180a047c11 */ /* 0x000fe4000f8e20ff */
[----:B--2---:R-:W2:Y:S02]  /*44e0*/  SYNCS.PHASECHK.TRANS64.TRYWAIT P0, [R8+URZ+0xa0], R0 ;  /* 0x0000a000080075a7 */ /* 0x004ea400080011ff */
[----:B--2---:R-:W-:Y:S05]  /*44f0*/  @!P0 BRA `(.L_x_77) ;  /* 0x0000003800d48947 */ /* 0x004fea0003800000 */
.L_x_155:
[----:B------:R-:W3:Y:S01]  /*4500*/  LDS.128 R4, [R4+0x130] ;  /* 0x0001300004047984 */ /* 0x000ee20000000c00 */
[----:B------:R-:W-:Y:S01]  /*4510*/  UISETP.GE.AND UP0, UPT, UR42, 0x1, UPT ;  /* 0x000000012a00788c */ /* 0x000fe2000bf06270 */
[----:B------:R-:W-:Y:S01]  /*4520*/  @!PT LDS RZ, [RZ] ;  /* 0x00000000fffff984 */ /* 0x000fe20000000800 */
[----:B------:R-:W-:Y:S01]  /*4530*/  @!PT LDS RZ, [RZ] ;  /* 0x00000000fffff984 */ /* 0x000fe20000000800 */
[----:B------:R-:W-:Y:S01]  /*4540*/  @!PT LDS RZ, [RZ] ;  /* 0x00000000fffff984 */ /* 0x000fe20000000800 */
[----:B------:R-:W-:Y:S01]  /*4550*/  @!PT LDS RZ, [RZ] ;  /* 0x00000000fffff984 */ /* 0x000fe20000000800 */
[----:B------:R4:W-:Y:S06]  /*4560*/  MEMBAR.ALL.CTA ;  /* 0x0000000000007992 */ /* 0x0009ec0000008000 */
[----:B----4-:R-:W4:Y:S01]  /*4570*/  FENCE.VIEW.ASYNC.S ;  /* 0x00000000000073c6 */ /* 0x010f220000000000 */
[----:B---3--:R-:W-:Y:S11]  /*4580*/  LOP3.LUT P0, RZ, R6, 0x1, RZ, 0xc0, !PT ;  /* 0x0000000106ff7812 */ /* 0x008ff6000780c0ff */
[----:B------:R-:W-:Y:S02]  /*4590*/  @!UPT UIADD3 URZ, UPT, UPT, URZ, URZ, URZ ;  /* 0x000000fffffff290 */ /* 0x000fe4000fffe0ff */
[----:B----4-:R-:W-:Y:S01]  /*45a0*/  VOTEU.ANY UP2, P0 ;  /* 0x0000000000ff7886 */ /* 0x010fe20000040100 */
[----:B------:R-:W-:Y:S11]  /*45b0*/  PLOP3.LUT P0, PT, PT, PT, UP2, 0x80, 0x8 ;  /* 0x000000000008781c */ /* 0x000ff60003f0f028 */
[----:B------:R-:W-:Y:S02]  /*45c0*/  @!UPT UIADD3 URZ, UPT, UPT, URZ, URZ, URZ ;  /* 0x000000fffffff290 */ /* 0x000fe4000fffe0ff */
[----:B--2---:R-:W-:Y:S02]  /*45d0*/  @P0 SHF.R.U32.HI R0, RZ, 0x10, R5 ;  /* 0x00000010ff000819 */ /* 0x004fe40000011605 */
[----:B------:R-:W-:Y:S02]  /*45e0*/  @P0 MOV R2, R4 ;  /* 0x0000000400020202 */ /* 0x000fe40000000f00 */
[----:B------:R-:W-:Y:S01]  /*45f0*/  @P0 R2UR UR4, R0 ;  /* 0x00000000000402ca */ /* 0x000fe200000e0000 */
[----:B------:R-:W-:Y:S01]  /*4600*/  VIADD R0, R8, 0xb0 ;  /* 0x000000b008007836 */ /* 0x000fe20000000000 */
[----:B------:R-:W-:Y:S02]  /*4610*/  @P0 LOP3.LUT R4, R5, 0xffff, RZ, 0xc0, !PT ;  /* 0x0000ffff05040812 */ /* 0x000fe400078ec0ff */
[----:B------:R-:W-:Y:S02]  /*4620*/  @P0 R2UR UR6, R2 ;  /* 0x00000000020602ca */ /* 0x000fe400000e0000 */
[----:B------:R-:W-:Y:S02]  /*4630*/  PRMT R0, RZ, 0x654, R0 ;  /* 0x00000654ff007816 */ /* 0x000fe40000000000 */
[----:B------:R-:W-:Y:S02]  /*4640*/  @P0 R2UR UR5, R4 ;  /* 0x00000000040502ca */ /* 0x000fe400000e0000 */
[----:B------:R2:W-:Y:S03]  /*4650*/  SYNCS.ARRIVE.TRANS64.RED.A1T0 RZ, [R0+URZ], RZ ;  /* 0x000000ff00ff79a7 */ /* 0x0005e600081004ff */
[----:B------:R-:W-:Y:S04]  /*4660*/  @UP2 UMOV UR28, UR4 ;  /* 0x00000004001c2c82 */ /* 0x000fe80008000000 */
[----:B------:R-:W-:Y:S04]  /*4670*/  @UP2 UMOV UR14, UR6 ;  /* 0x00000006000e2c82 */ /* 0x000fe80008000000 */
[----:B------:R-:W-:Y:S01]  /*4680*/  @UP2 UMOV UR13, UR5 ;  /* 0x00000005000d2c82 */ /* 0x000fe20008000000 */
[----:B------:R-:W-:Y:S05]  /*4690*/  BRA.U !UP0, `(.L_x_78) ;  /* 0x0000000108c07547 */ /* 0x000fea000b800000 */
[----:B------:R-:W-:Y:S02]  /*46a0*/  UIMAD.WIDE.U32 UR8, UR13, UR35, URZ ;  /* 0x000000230d0872a5 */ /* 0x000fe4000f8e00ff */
[----:B------:R-:W-:Y:S02]  /*46b0*/  UP2UR UR12, UPR, URZ, 0x4 ;  /* 0x00000004ff0c7883 */ /* 0x000fe40008000000 */
[----:B------:R-:W-:Y:S02]  /*46c0*/  UISETP.NE.AND UP2, UPT, UR34, 0x1, UPT ;  /* 0x000000012200788c */ /* 0x000fe4000bf45270 */
[----:B------:R-:W-:Y:S02]  /*46d0*/  UIMAD.WIDE.U32 UR10, UR14, UR32, URZ ;  /* 0x000000200e0a72a5 */ /* 0x000fe4000f8e00ff */
[----:B------:R-:W-:Y:S02]  /*46e0*/  USEL UR4, UR29, UR38, !UP2 ;  /* 0x000000261d047287 */ /* 0x000fe4000d000000 */
[----:B------:R-:W-:Y:S02]  /*46f0*/  UISETP.NE.AND UP0, UPT, UR15, 0x1, UPT ;  /* 0x000000010f00788c */ /* 0x000fe4000bf05270 */
[----:B------:R-:W-:Y:S02]  /*4700*/  UP2UR UR22, UPR, URZ, 0x2 ;  /* 0x00000002ff167883 */ /* 0x000fe40008000000 */
[----:B------:R-:W-:Y:S02]  /*4710*/  UISETP.NE.AND UP1, UPT, UR42, 0x1, UPT ;  /* 0x000000012a00788c */ /* 0x000fe4000bf25270 */
[----:B-1----:R-:W-:Y:S02]  /*4720*/  UIMAD.WIDE.U32 UR18, UR4, UR16, URZ ;  /* 0x00000010041272a5 */ /* 0x002fe4000f8e00ff */
[----:B------:R-:W-:Y:S01]  /*4730*/  USEL UR7, UR37, UR39, !UP0 ;  /* 0x0000002725077287 */ /* 0x000fe2000c000000 */
[----:B------:R-:W-:Y:S02]  /*4740*/  UMOV UR5, UR9 ;  /* 0x0000000900057c82 */ /* 0x000fe40008000000 */
[----:B------:R-:W-:Y:S02]  /*4750*/  USHF.R.U32.HI UR6, URZ, UR41, UR5 ;  /* 0x00000029ff067299 */ /* 0x000fe40008011605 */
[----:B------:R-:W-:Y:S02]  /*4760*/  UIMAD.WIDE.U32 UR20, UR7, UR16, URZ ;  /* 0x00000010071472a5 */ /* 0x000fe4000f8e00ff */
[----:B------:R-:W-:Y:S02]  /*4770*/  USEL UR6, UR13, UR6, !UP2 ;  /* 0x000000060d067287 */ /* 0x000fe4000d000000 */
[----:B------:R-:W-:Y:S01]  /*4780*/  UISETP.NE.AND UP2, UPT, UR12, URZ, UPT ;  /* 0x000000ff0c00728c */ /* 0x000fe2000bf45270 */
[----:B------:R-:W-:Y:S01]  /*4790*/  UMOV UR5, UR11 ;  /* 0x0000000b00057c82 */ /* 0x000fe20008000000 */
[----:B------:R-:W-:Y:S02]  /*47a0*/  UIMAD.WIDE.U32 UR10, UR6, UR16, URZ ;  /* 0x00000010060a72a5 */ /* 0x000fe4000f8e00ff */
[----:B------:R-:W-:Y:S03]  /*47b0*/  USHF.R.U32.HI UR8, URZ, UR33, UR5 ;  /* 0x00000021ff087299 */ /* 0x000fe60008011605 */
[----:B------:R-:W-:Y:S02]  /*47c0*/  UMOV UR5, UR19 ;  /* 0x0000001300057c82 */ /* 0x000fe40008000000 */
[----:B------:R-:W-:Y:S03]  /*47d0*/  @UP1 USHF.R.U32.HI UR4, URZ, UR17, UR5 ;  /* 0x00000011ff041299 */ /* 0x000fe60008011605 */
[----:B------:R-:W-:Y:S01]  /*47e0*/  UMOV UR5, UR21 ;  /* 0x0000001500057c82 */ /* 0x000fe20008000000 */
[----:B------:R-:W-:Y:S02]  /*47f0*/  UIMAD UR4, UR42, UR4, URZ ;  /* 0x000000042a0472a4 */ /* 0x000fe4000f8e02ff */
[----:B------:R-:W-:Y:S02]  /*4800*/  @UP1 USHF.R.U32.HI UR7, URZ, UR17, UR5 ;  /* 0x00000011ff071299 */ /* 0x000fe40008011605 */
[----:B------:R-:W-:Y:S02]  /*4810*/  USEL UR5, UR14, UR8, !UP0 ;  /* 0x000000080e057287 */ /* 0x000fe4000c000000 */
[----:B------:R-:W-:Y:S02]  /*4820*/  UIMAD UR8, UR42, UR7, URZ ;  /* 0x000000072a0872a4 */ /* 0x000fe4000f8e02ff */
[----:B------:R-:W-:Y:S03]  /*4830*/  UISETP.GE.AND UP0, UPT, UR6, UR4, UPT ;  /* 0x000000040600728c */ /* 0x000fe6000bf06270 */
[----:B------:R-:W-:Y:S01]  /*4840*/  UMOV UR4, UR11 ;  /* 0x0000000b00047c82 */ /* 0x000fe20008000000 */
[----:B------:R-:W-:Y:S02]  /*4850*/  UISETP.GE.OR UP0, UPT, UR5, UR8, UP0 ;  /* 0x000000080500728c */ /* 0x000fe40008706670 */
[----:B------:R-:W-:Y:S02]  /*4860*/  USHF.R.U32.HI UR4, URZ, UR17, UR4 ;  /* 0x00000011ff047299 */ /* 0x000fe40008011604 */
[----:B------:R-:W-:Y:S02]  /*4870*/  UIMAD.WIDE.U32 UR8, UR5, UR16, URZ ;  /* 0x00000010050872a5 */ /* 0x000fe4000f8e00ff */
[----:B------:R-:W-:Y:S04]  /*4880*/  USEL UR10, UR6, UR4, !UP1 ;  /* 0x00000004060a7287 */ /* 0x000fe8000c800000 */
[----:B------:R-:W-:Y:S01]  /*4890*/  UIADD3 UR11, UPT, UPT, -UR10, URZ, URZ ;  /* 0x000000ff0a0b7290 */ /* 0x000fe2000fffe1ff */
[----:B------:R-:W-:Y:S02]  /*48a0*/  @!UP0 UMOV UR4, UR9 ;  /* 0x0000000900048c82 */ /* 0x000fe40008000000 */
[----:B------:R-:W-:Y:S02]  /*48b0*/  @!UP0 USHF.R.U32.HI UR4, URZ, UR17, UR4 ;  /* 0x00000011ff048299 */ /* 0x000fe40008011604 */
[----:B------:R-:W-:Y:S02]  /*48c0*/  UIMAD UR8, UR42, UR11, UR6 ;  /* 0x0000000b2a0872a4 */ /* 0x000fe4000f8e0206 */
[----:B------:R-:W-:Y:S02]  /*48d0*/  @!UP0 USEL UR4, UR5, UR4, !UP1 ;  /* 0x0000000405048287 */ /* 0x000fe4000c800000 */
[----:B------:R-:W-:Y:S02]  /*48e0*/  UISETP.NE.AND UP1, UPT, UR22, URZ, UPT ;  /* 0x000000ff1600728c */ /* 0x000fe4000bf25270 */
[----:B------:R-:W-:Y:S02]  /*48f0*/  @!UP0 UIMAD UR8, UR7, UR8, UR4 ;  /* 0x00000008070882a4 */ /* 0x000fe4000f8e0204 */
[----:B------:R-:W-:Y:S02]  /*4900*/  @!UP0 UIADD3 UR9, UPT, UPT, UR10, -UR4, URZ ;  /* 0x800000040a098290 */ /* 0x000fe4000fffe0ff */
[----:B------:R-:W-:Y:S02]  /*4910*/  UIADD3 UR4, UPT, UPT, -UR5, URZ, URZ ;  /* 0x000000ff05047290 */ /* 0x000fe4000fffe1ff */
[----:B------:R-:W-:Y:S02]  /*4920*/  UIADD3 UR7, UPT, UPT, -UR6, URZ, URZ ;  /* 0x000000ff06077290 */ /* 0x000fe4000fffe1ff */
[----:B------:R-:W-:Y:S02]  /*4930*/  @!UP0 UIMAD UR6, UR9, UR42, UR5 ;  /* 0x0000002a090682a4 */ /* 0x000fe4000f8e0205 */
[----:B------:R-:W-:Y:S02]  /*4940*/  UIMAD UR14, UR15, UR4, UR14 ;  /* 0x000000040f0e72a4 */ /* 0x000fe4000f8e020e */
[----:B------:R-:W-:Y:S01]  /*4950*/  UIMAD UR13, UR34, UR7, UR13 ;  /* 0x00000007220d72a4 */ /* 0x000fe2000f8e020d */
[----:B------:R-:W-:Y:S02]  /*4960*/  @!UP0 UMOV UR5, UR8 ;  /* 0x0000000800058c82 */ /* 0x000fe40008000000 */
[----:B------:R-:W-:Y:S02]  /*4970*/  UIMAD UR14, UR5, UR15, UR14 ;  /* 0x0000000f050e72a4 */ /* 0x000fe4000f8e020e */
[----:B------:R-:W-:Y:S11]  /*4980*/  UIMAD UR13, UR6, UR34, UR13 ;  /* 0x00000022060d72a4 */ /* 0x000ff6000f8e020d */
[----:B------:R-:W-:Y:S01]  /*4990*/  @!UPT UIADD3 URZ, UPT, UPT, URZ, URZ, URZ ;  /* 0x000000fffffff290 */ /* 0x000fe2000fffe0ff */
.L_x_78:
[----:B------:R-:W3:Y:S01]  /*49a0*/  @!UP3 LDCU.128 UR20, c[0x0][0xb10] ;  /* 0x00016200ff14b7ac */ /* 0x000ee20008000c00 */
[----:B------:R-:W-:Y:S04]  /*49b0*/  ISETP.NE.U32.AND P0, PT, RZ, UR30, PT ;  /* 0x0000001eff007c0c */ /* 0x000fe8000bf05070 */
[----:B------:R-:W-:Y:S01]  /*49c0*/  ISETP.NE.AND.EX P0, PT, RZ, UR31, PT, P0 ;  /* 0x0000001fff007c0c */ /* 0x000fe2000bf05300 */
[----:B------:R-:W4:Y:S01]  /*49d0*/  @!UP3 LDCU UR5, c[0x0][0xb0c] ;  /* 0x00016180ff05b7ac */ /* 0x000f220008000800 */
[----:B------:R-:W-:Y:S02]  /*49e0*/  USHF.L.U32 UR11, UR26, 0x6, URZ ;  /* 0x000000061a0b7899 */ /* 0x000fe400080006ff */
[----:B------:R-:W-:Y:S02]  /*49f0*/  USHF.L.U32 UR10, UR27, 0x6, URZ ;  /* 0x000000061b0a7899 */ /* 0x000fe400080006ff */
[----:B---3--:R-:W-:Y:S07]  /*4a00*/  UIMAD.WIDE.U32 UR6, UR14, UR20, URZ ;  /* 0x000000140e0672a5 */ /* 0x008fee000f8e00ff */
[----:B------:R-:W-:Y:S01]  /*4a10*/  @!UP3 UMOV UR4, UR7 ;  /* 0x000000070004bc82 */ /* 0x000fe20008000000 */
[----:B----4-:R-:W-:Y:S02]  /*4a20*/  @!UP3 UISETP.NE.AND UP0, UPT, UR5, 0x1, UPT ;  /* 0x000000010500b88c */ /* 0x010fe4000bf05270 */
[----:B------:R-:W-:Y:S02]  /*4a30*/  @!UP3 USHF.R.U32.HI UR4, URZ, UR21, UR4 ;  /* 0x00000015ff04b299 */ /* 0x000fe40008011604 */
[----:B------:R-:W-:Y:S02]  /*4a40*/  UIMAD.WIDE.U32 UR6, UR13, UR23, URZ ;  /* 0x000000170d0672a5 */ /* 0x000fe4000f8e00ff */
[----:B------:R-:W-:Y:S02]  /*4a50*/  @!UP3 USEL UR8, UR14, UR4, !UP0 ;  /* 0x000000040e08b287 */ /* 0x000fe4000c000000 */
[----:B------:R-:W-:Y:S03]  /*4a60*/  @!UP3 UISETP.NE.AND UP0, UPT, UR22, 0x1, UPT ;  /* 0x000000011600b88c */ /* 0x000fe6000bf05270 */
[----:B------:R-:W-:Y:S02]  /*4a70*/  @!UP3 UMOV UR6, UR7 ;  /* 0x000000070006bc82 */ /* 0x000fe40008000000 */
[----:B------:R-:W3:Y:S02]  /*4a80*/  @!UP3 LDCU UR4, c[0x0][0xb20] ;  /* 0x00016400ff04b7ac */ /* 0x000ee40008000800 */
[----:B---3--:R-:W-:Y:S04]  /*4a90*/  @!UP3 USHF.R.U32.HI UR6, URZ, UR4, UR6 ;  /* 0x00000004ff06b299 */ /* 0x008fe80008011606 */
[----:B------:R-:W-:Y:S04]  /*4aa0*/  @!UP3 USEL UR6, UR13, UR6, !UP0 ;  /* 0x000000060d06b287 */ /* 0x000fe8000c000000 */
[----:B------:R-:W-:Y:S02]  /*4ab0*/  @!UP3 UIADD3 UR4, UPT, UPT, -UR8, UR6, URZ ;  /* 0x000000060804b290 */ /* 0x000fe4000fffe1ff */
[----:B------:R-:W-:Y:S02]  /*4ac0*/  @!UP3 UIADD3 UR6, UPT, UPT, UR8, -UR6, URZ ;  /* 0x800000060806b290 */ /* 0x000fe4000fffe0ff */
[----:B------:R-:W-:Y:S02]  /*4ad0*/  @!UP3 UIMAD UR14, UR4, UR5, UR14 ;  /* 0x00000005040eb2a4 */ /* 0x000fe4000f8e020e */
[----:B------:R-:W-:Y:S01]  /*4ae0*/  @!UP3 UIMAD UR13, UR6, UR22, UR13 ;  /* 0x00000016060db2a4 */ /* 0x000fe2000f8e020d */
[----:B------:R-:W-:Y:S11]  /*4af0*/  BRA.U UP4, `(.L_x_79) ;  /* 0x0000000104107547 */ /* 0x000ff6000b800000 */
[----:B------:R-:W-:Y:S04]  /*4b00*/  MOV R2, UR40 ;  /* 0x0000002800027c02 */ /* 0x000fe80008000f00 */
[----:B------:R-:W-:Y:S04]  /*4b10*/  SHF.L.U32 R2, R2, 0x1f, RZ ;  /* 0x0000001f02027819 */ /* 0x000fe800000006ff */
[----:B------:R-:W3:Y:S02]  /*4b20*/  SYNCS.PHASECHK.TRANS64.TRYWAIT P1, [UR24+0x98], R2 ;  /* 0x00009802ff0075a7 */ /* 0x000ee40008021118 */
[----:B---3--:R-:W-:Y:S05]  /*4b30*/  @!P1 BRA `(.L_x_80) ;  /* 0x0000003400589947 */ /* 0x008fea0003800000 */
.L_x_79:
[----:B------:R-:W-:Y:S05]  /*4b40*/  BRA.U !UP6, `(.L_x_81) ;  /* 0x000000010e387547 */ /* 0x000fea000b800000 */
[----:B------:R-:W-:Y:S01]  /*4b50*/  UPLOP3.LUT UP1, UPT, UPT, UPT, UP5, 0x80, 0x8 ;  /* 0x000000000008789c */ /* 0x000fe20003f2f050 */
[----:B--2---:R-:W-:Y:S01]  /*4b60*/  HFMA2 R0, -RZ, RZ, 0, 5.9604644775390625e-08 ;  /* 0x00000001ff007431 */ /* 0x004fe200000001ff */
[----:B------:R-:W2:Y:S01]  /*4b70*/  LDCU.64 UR8, c[0x0][0x358] ;  /* 0x00006b00ff0877ac */ /* 0x000ea20008000a00 */
[----:B------:R-:W-:Y:S03]  /*4b80*/  IMAD.MOV.U32 R52, RZ, RZ, 0x1 ;  /* 0x00000001ff347424 */ /* 0x000fe600078e00ff */
[----:B------:R-:W-:Y:S05]  /*4b90*/  PLOP3.LUT P1, PT, PT, PT, UP1, 0x80, 0x8 ;  /* 0x000000000008781c */ /* 0x000fea0003f2f018 */
[----:B------:R-:W3:Y:S01]  /*4ba0*/  @UP1 LDCU.64 UR4, c[0x0][0x888] ;  /* 0x00011100ff0417ac */ /* 0x000ee20008000a00 */
[----:B------:R-:W-:Y:S07]  /*4bb0*/  @UP1 UIMAD UR6, UR36, UR30, URZ ;  /* 0x0000001e240612a4 */ /* 0x000fee000f8e02ff */
[----:B------:R-:W-:Y:S01]  /*4bc0*/  @!P1 PRMT R52, R0, 0x7610, R52 ;  /* 0x0000761000349816 */ /* 0x000fe20000000034 */
[----:B---3--:R-:W-:Y:S06]  /*4bd0*/  @UP1 UIMAD.WIDE UR4, UR6, 0x4, UR4 ;  /* 0x00000004060418a5 */ /* 0x008fec000f8e0204 */
[----:B-----5:R-:W-:Y:S01]  /*4be0*/  IMAD.U32 R26, RZ, RZ, UR4 ;  /* 0x00000004ff1a7e24 */ /* 0x020fe2000f8e00ff */
[----:B------:R-:W-:Y:S04]  /*4bf0*/  MOV R27, UR5 ;  /* 0x00000005001b7c02 */ /* 0x000fe80008000f00 */
[----:B------:R-:W3:Y:S01]  /*4c00*/  @!UP1 LDCU UR4, c[0x0][0x880] ;  /* 0x00011000ff0497ac */ /* 0x000ee20008000800 */
[----:B--2---:R4:W5:Y:S02]  /*4c10*/  @P1 LDG.E R26, desc[UR8][R26.64] ;  /* 0x000000081a1a1981 */ /* 0x004964000c1e1900 */
[----:B---34-:R-:W-:Y:S07]  /*4c20*/  @!P1 IMAD.U32 R26, RZ, RZ, UR4 ;  /* 0x00000004ff1a9e24 */ /* 0x018fee000f8e00ff */
.L_x_81:
[----:B-----5:R-:W-:Y:S01]  /*4c30*/  @!P0 FSETP.EQ.AND P2, PT, R26, RZ, PT ;  /* 0x000000ff1a00820b */ /* 0x020fe20003f42000 */
[----:B------:R-:W-:Y:S01]  /*4c40*/  @!UPT UIADD3 URZ, UPT, UPT, URZ, URZ, URZ ;  /* 0x000000fffffff290 */ /* 0x000fe2000fffe0ff */
[----:B------:R-:W-:Y:S11]  /*4c50*/  @!P0 BRA `(.L_x_82) ;  /* 0x0000000000148947 */ /* 0x000ff60003800000 */
[----:B------:R-:W-:Y:S02]  /*4c60*/  LOP3.LUT P0, RZ, R52, 0xff, RZ, 0xc0, !PT ;  /* 0x000000ff34ff7812 */ /* 0x000fe4000780c0ff */
[----:B------:R-:W-:Y:S04]  /*4c70*/  PLOP3.LUT P2, PT, PT, PT, UP1, 0x80, 0x8 ;  /* 0x000000000008781c */ /* 0x000fe80003f4f018 */
[----:B------:R-:W-:Y:S07]  /*4c80*/  PLOP3.LUT P2, PT, P2, PT, PT, 0x8, 0x80 ;  /* 0x000000000080781c */ /* 0x000fee000174e170 */
[----:B------:R-:W-:Y:S11]  /*4c90*/  @P0 FSETP.EQ.AND P2, PT, R26, RZ, PT ;  /* 0x000000ff1a00020b */ /* 0x000ff60003f42000 */
[----:B------:R-:W-:Y:S02]  /*4ca0*/  @!UPT UIADD3 URZ, UPT, UPT, URZ, URZ, URZ ;  /* 0x000000fffffff290 */ /* 0x000fe4000fffe0ff */
.L_x_82:
[----:B------:R-:W-:Y:S01]  /*4cb0*/  ULEA UR4, UR25, UR24, 0x3 ;  /* 0x0000001819047291 */ /* 0x000fe2000f8e18ff */
[----:B--2---:R-:W-:Y:S02]  /*4cc0*/  SHF.L.U32 R2, R11, 0x1f, RZ ;  /* 0x0000001f0b027819 */ /* 0x004fe400000006ff */
[----:B------:R-:W-:Y:S04]  /*4cd0*/  ELECT P1, URZ, PT ;  /* 0x0000000000ff782f */ /* 0x000fe80003820000 */
[----:B------:R-:W-:Y:S02]  /*4ce0*/  PLOP3.LUT P1, PT, P2, P1, PT, 0xf2, 0x2f ;  /* 0x00000000002f781c */ /* 0x000fe40001723e72 */
[----:B------:R-:W2:Y:S02]  /*4cf0*/  SYNCS.PHASECHK.TRANS64.TRYWAIT P0, [UR4+0x78], R2 ;  /* 0x00007802ff0075a7 */ /* 0x000ea40008001104 */
[----:B--2---:R-:W-:Y:S09]  /*4d00*/  @!P0 BRA `(.L_x_83) ;  /* 0x0000003000fc8947 */ /* 0x004ff20003800000 */
.L_x_158:
[----:B------:R-:W-:Y:S01]  /*4d10*/  VOTEU.ALL UP0, P1 ;  /* 0x0000000000ff7886 */ /* 0x000fe20000800000 */
[----:B--2---:R-:W-:Y:S01]  /*4d20*/  @!P1 IADD3 R2, P0, PT, R12, 0x580, RZ ;  /* 0x000005800c029810 */ /* 0x004fe20007f1e0ff */
[----:B------:R-:W-:Y:S01]  /*4d30*/  UIADD3 UR9, UPT, UPT, UR4, 0x60, URZ ;  /* 0x0000006004097890 */ /* 0x000fe2000fffe0ff */
[----:B------:R-:W-:Y:S01]  /*4d40*/  VIADD R10, R10, 0x1 ;  /* 0x000000010a0a7836 */ /* 0x000fe20000000000 */
[----:B------:R-:W-:Y:S01]  /*4d50*/  UMOV UR22, 0x0 ;  /* 0x0000000000167882 */ /* 0x000fe20000000000 */
[----:B------:R-:W-:Y:S01]  /*4d60*/  @!UP0 ULEA UR5, UR25, UR24, 0xd ;  /* 0x0000001819058291 */ /* 0x000fe2000f8e68ff */
[----:B------:R-:W-:Y:S01]  /*4d70*/  @!P1 IMAD.X R0, RZ, RZ, R13, P0 ;  /* 0x000000ffff009224 */ /* 0x000fe200000e060d */
[----:B------:R-:W-:Y:S01]  /*4d80*/  @!P1 R2UR UR7, R2 ;  /* 0x00000000020792ca */ /* 0x000fe200000e0000 */
[----:B------:R-:W-:Y:S01]  /*4d90*/  @!P1 IMAD.MOV.U32 R2, RZ, RZ, 0x2000 ;  /* 0x00002000ff029424 */ /* 0x000fe200078e00ff */
[----:B------:R-:W-:Y:S02]  /*4da0*/  @!UP0 UIADD3 UR8, UPT, UPT, UR5, 0x400, URZ ;  /* 0x0000040005088890 */ /* 0x000fe4000fffe0ff */
[----:B------:R-:W-:Y:S01]  /*4db0*/  UIADD3 UR5, UPT, UPT, UR25, 0x1, URZ ;  /* 0x0000000119057890 */ /* 0x000fe2000fffe0ff */
[----:B------:R-:W-:Y:S01]  /*4dc0*/  UMOV UR23, 0x10000000 ;  /* 0x1000000000177882 */ /* 0x000fe20000000000 */
[----:B------:R-:W-:Y:S02]  /*4dd0*/  UMOV UR12, UR36 ;  /* 0x00000024000c7c82 */ /* 0x000fe40008000000 */
[----:B------:R-:W-:Y:S04]  /*4de0*/  UISETP.NE.AND UP0, UPT, UR5, 0x3, UPT ;  /* 0x000000030500788c */ /* 0x000fe8000bf05270 */
[----:B------:R-:W-:Y:S01]  /*4df0*/  USEL UR6, UR5, URZ, UP0 ;  /* 0x000000ff05067287 */ /* 0x000fe20008000000 */
[----:B------:R-:W-:Y:S01]  /*4e00*/  @!P1 R2UR UR5, R0 ;  /* 0x00000000000592ca */ /* 0x000fe200000e0000 */
[----:B------:R-:W-:Y:S01]  /*4e10*/  IMAD.U32 R4, RZ, RZ, UR7 ;  /* 0x00000007ff047e24 */ /* 0x000fe2000f8e00ff */
[----:B------:R-:W-:Y:S02]  /*4e20*/  USEL UR20, URZ, 0x1, UP0 ;  /* 0x00000001ff147887 */ /* 0x000fe40008000000 */
[----:B------:R-:W-:Y:S01]  /*4e30*/  VOTEU.ALL UP0, P1 ;  /* 0x0000000000ff7886 */ /* 0x000fe20000800000 */
[----:B------:R-:W-:Y:S01]  /*4e40*/  UPRMT UR7, UR54, 0x654, UR9 ;  /* 0x0000065436077896 */ /* 0x000fe20008000009 */
[----:B------:R-:W-:Y:S02]  /*4e50*/  @!P1 R2UR UR18, R4 ;  /* 0x00000000041292ca */ /* 0x000fe400000e0000 */
[----:B------:R-:W-:Y:S04]  /*4e60*/  LOP3.LUT R11, R11, UR20, RZ, 0x3c, !PT ;  /* 0x000000140b0b7c12 */ /* 0x000fe8000f8e3cff */
[----:B------:R-:W-:Y:S01]  /*4e70*/  SHF.L.U32 R0, R11, 0x1f, RZ ;  /* 0x0000001f0b007819 */ /* 0x000fe200000006ff */
[----:B------:R-:W-:Y:S01]  /*4e80*/  IMAD.U32 R5, RZ, RZ, UR5 ;  /* 0x00000005ff057e24 */ /* 0x000fe2000f8e00ff */
[----:B------:R-:W-:Y:S04]  /*4e90*/  ULEA UR5, UR6, UR24, 0x3 ;  /* 0x0000001806057291 */ /* 0x000fe8000f8e18ff */
[----:B------:R-:W-:Y:S11]  /*4ea0*/  @!P1 R2UR UR19, R5 ;  /* 0x00000000051392ca */ /* 0x000ff600000e0000 */
[----:B------:R-:W-:Y:S02]  /*4eb0*/  @!UPT UIADD3 URZ, UPT, UPT, URZ, URZ, URZ ;  /* 0x000000fffffff290 */ /* 0x000fe4000fffe0ff */
[----:B------:R2:W-:Y:S01]  /*4ec0*/  @!UP0 UTMALDG.3D [UR8], [UR18], desc[UR22] ;  /* 0x00001608120085b4 */ /* 0x0005e20008011000 */
[----:B------:R2:W-:Y:S01]  /*4ed0*/  @!P1 SYNCS.ARRIVE.TRANS64.RED.A0TR RZ, [UR4+0x60], R2 ;  /* 0x00006002ffff99a7 */ /* 0x0005e20008300404 */
[----:B------:R-:W-:Y:S01]  /*4ee0*/  SYNCS.ARRIVE.TRANS64.RED.A1T0 RZ, [UR7], RZ ;  /* 0x000000ffffff79a7 */ /* 0x000fe20008100407 */
[----:B------:R-:W3:Y:S02]  /*4ef0*/  SYNCS.PHASECHK.TRANS64.TRYWAIT P0, [UR5+0x78], R0 ;  /* 0x00007800ff0075a7 */ /* 0x000ee40008001105 */
[----:B--23--:R-:W-:Y:S05]  /*4f00*/  @!P0 BRA `(.L_x_84) ;  /* 0x0000003000948947 */ /* 0x00cfea0003800000 */
.L_x_160:
[----:B------:R-:W-:Y:S01]  /*4f10*/  UIADD3 UR9, UPT, UPT, UR5, 0x60, URZ ;  /* 0x0000006005097890 */ /* 0x000fe2000fffe0ff */
[----:B--2---:R-:W-:Y:S01]  /*4f20*/  @!P1 IADD3 R2, P0, PT, R12, 0x580, RZ ;  /* 0x000005800c029810 */ /* 0x004fe20007f1e0ff */
[----:B------:R-:W-:Y:S01]  /*4f30*/  UPLOP3.LUT UP4, UPT, UPT, UPT, UPT, 0x80, 0x8 ;  /* 0x000000000008789c */ /* 0x000fe20003f8f070 */
[----:B------:R-:W-:Y:S01]  /*4f40*/  R2UR UR22, R54 ;  /* 0x00000000361672ca */ /* 0x000fe200000e0000 */
[----:B------:R-:W-:Y:S01]  /*4f50*/  UMOV UR20, 0x0 ;  /* 0x0000000000147882 */ /* 0x000fe20000000000 */
[----:B------:R-:W-:Y:S01]  /*4f60*/  UMOV UR21, 0x10000000 ;  /* 0x1000000000157882 */ /* 0x000fe20000000000 */
[----:B------:R-:W-:Y:S01]  /*4f70*/  UMOV UR12, UR36 ;  /* 0x00000024000c7c82 */ /* 0x000fe20008000000 */
[----:B------:R-:W-:Y:S01]  /*4f80*/  VOTEU.ALL UP0, P1 ;  /* 0x0000000000ff7886 */ /* 0x000fe20000800000 */
[----:B------:R-:W-:Y:S01]  /*4f90*/  @!P1 IMAD.X R0, RZ, RZ, R13, P0 ;  /* 0x000000ffff009224 */ /* 0x000fe200000e060d */
[----:B------:R-:W-:Y:S01]  /*4fa0*/  R2UR UR19, R55 ;  /* 0x00000000371372ca */ /* 0x000fe200000e0000 */
[----:B------:R-:W-:Y:S01]  /*4fb0*/  UMOV UR36, UR28 ;  /* 0x0000001c00247c82 */ /* 0x000fe20008000000 */
[C---:B------:R-:W-:Y:S01]  /*4fc0*/  ISETP.NE.AND P0, PT, R10.reuse, 0x2, PT ;  /* 0x000000020a00780c */ /* 0x040fe20003f05270 */
[----:B------:R-:W-:Y:S02]  /*4fd0*/  @!UP0 ULEA UR4, UR6, UR24, 0xd ;  /* 0x0000001806048291 */ /* 0x000fe4000f8e68ff */
[----:B------:R-:W-:Y:S01]  /*4fe0*/  @!UP0 UIADD3 UR10, UPT, UPT, UR10, 0x20, URZ ;  /* 0x000000200a0a8890 */ /* 0x000fe2000fffe0ff */
[----:B------:R-:W-:Y:S01]  /*4ff0*/  SEL R10, R10, RZ, P0 ;  /* 0x000000ff0a0a7207 */ /* 0x000fe20000000000 */
[----:B------:R-:W-:Y:S02]  /*5000*/  @!UP0 UIADD3 UR8, UPT, UPT, UR4, 0x400, URZ ;  /* 0x0000040004088890 */ /* 0x000fe4000fffe0ff */
[----:B------:R-:W-:Y:S01]  /*5010*/  UIADD3 UR4, UPT, UPT, UR6, 0x1, URZ ;  /* 0x0000000106047890 */ /* 0x000fe2000fffe0ff */
[----:B------:R-:W-:Y:S01]  /*5020*/  @!P1 R2UR UR6, R2 ;  /* 0x00000000020692ca */ /* 0x000fe200000e0000 */
[----:B------:R-:W-:Y:S02]  /*5030*/  UIADD3 UR27, UPT, UPT, UR13, UR22, URZ ;  /* 0x000000160d1b7290 */ /* 0x000fe4000fffe0ff */
[----:B------:R-:W-:Y:S02]  /*5040*/  UISETP.NE.AND UP0, UPT, UR4, 0x3, UPT ;  /* 0x000000030400788c */ /* 0x000fe4000bf05270 */
[----:B------:R-:W-:Y:S02]  /*5050*/  UIADD3 UR26, UPT, UPT, UR14, UR19, URZ ;  /* 0x000000130e1a7290 */ /* 0x000fe4000fffe0ff */
[----:B------:R-:W-:Y:S01]  /*5060*/  USEL UR25, UR4, URZ, UP0 ;  /* 0x000000ff04197287 */ /* 0x000fe20008000000 */
[----:B------:R-:W-:Y:S01]  /*5070*/  @!P1 R2UR UR4, R0 ;  /* 0x00000000000492ca */ /* 0x000fe200000e0000 */
[----:B------:R-:W-:Y:S01]  /*5080*/  USEL UR18, URZ, 0x1, UP0 ;  /* 0x00000001ff127887 */ /* 0x000fe20008000000 */
[----:B------:R-:W-:Y:S01]  /*5090*/  SEL R0, RZ, 0x1, P0 ;  /* 0x00000001ff007807 */ /* 0x000fe20000000000 */
[----:B------:R-:W-:Y:S02]  /*50a0*/  VOTEU.ALL UP0, P1 ;  /* 0x0000000000ff7886 */ /* 0x000fe40000800000 */
[----:B------:R-:W-:Y:S01]  /*50b0*/  IMAD.U32 R4, RZ, RZ, UR6 ;  /* 0x00000006ff047e24 */ /* 0x000fe2000f8e00ff */
[----:B------:R-:W-:Y:S02]  /*50c0*/  LOP3.LUT R9, R9, R0, RZ, 0x3c, !PT ;  /* 0x0000000009097212 */ /* 0x000fe400078e3cff */
[----:B------:R-:W-:Y:S02]  /*50d0*/  LOP3.LUT R11, R11, UR18, RZ, 0x3c, !PT ;  /* 0x000000120b0b7c12 */ /* 0x000fe4000f8e3cff */
[----:B------:R-:W-:Y:S03]  /*50e0*/  @!P1 R2UR UR6, R4 ;  /* 0x00000000040692ca */ /* 0x000fe600000e0000 */
[----:B------:R-:W-:Y:S01]  /*50f0*/  IMAD.U32 R5, RZ, RZ, UR4 ;  /* 0x00000004ff057e24 */ /* 0x000fe2000f8e00ff */
[----:B------:R-:W-:Y:S04]  /*5100*/  UPRMT UR4, UR54, 0x654, UR9 ;  /* 0x0000065436047896 */ /* 0x000fe80008000009 */
[----:B------:R-:W-:Y:S11]  /*5110*/  @!P1 R2UR UR7, R5 ;  /* 0x00000000050792ca */ /* 0x000ff600000e0000 */
[----:B------:R-:W-:Y:S02]  /*5120*/  @!UPT UIADD3 URZ, UPT, UPT, URZ, URZ, URZ ;  /* 0x000000fffffff290 */ /* 0x000fe4000fffe0ff */
[----:B------:R2:W-:Y:S01]  /*5130*/  @!UP0 UTMALDG.3D [UR8], [UR6], desc[UR20] ;  /* 0x00001408060085b4 */ /* 0x0005e20008011000 */
[----:B------:R2:W-:Y:S01]  /*5140*/  @!P1 SYNCS.ARRIVE.TRANS64.RED.A0TR RZ, [UR5+0x60], R3 ;  /* 0x00006003ffff99a7 */ /* 0x0005e20008300405 */
[----:B------:R-:W-:Y:S01]  /*5150*/  SYNCS.ARRIVE.TRANS64.RED.A1T0 RZ, [UR4], RZ ;  /* 0x000000ffffff79a7 */ /* 0x000fe20008100404 */
[----:B------:R-:W-:Y:S05]  /*5160*/  BRA.U UP2, `(.L_x_85) ;  /* 0xfffffff102d07547 */ /* 0x000fea000b83ffff */
[----:B------:R-:W-:Y:S01]  /*5170*/  UIADD3 UR24, UPT, UPT, UR24, 0x78, URZ ;  /* 0x0000007818187890 */ /* 0x000fe2000fffe0ff */
[----:B------:R-:W-:-:S03]  /*5180*/  SHF.L.U32 R2, R11, 0x1f, RZ ;  /* 0x0000001f0b027819 */ /* 0x000fc600000006ff */
[----:B------:R-:W-:-:S09]  /*5190*/  ULEA UR4, UR25, UR24, 0x3 ;  /* 0x0000001819047291 */ /* 0x000fd2000f8e18ff */
[----:B------:R-:W3:Y:S02]  /*51a0*/  SYNCS.PHASECHK.TRANS64.TRYWAIT P0, [UR4], R2 ;  /* 0x00000002ff0075a7 */ /* 0x000ee40008001104 */
[----:B---3--:R-:W-:Y:S05]  /*51b0*/  @!P0 BRA `(.L_x_86) ;  /* 0x0000003000008947 */ /* 0x008fea0003800000 */
.L_x_162:
[----:B------:R-:W-:-:S04]  /*51c0*/  UIADD3 UR4, UPT, UPT, UR25, 0x1, URZ ;  /* 0x0000000119047890 */ /* 0x000fc8000fffe0ff */
[----:B------:R-:W-:-:S04]  /*51d0*/  UISETP.NE.AND UP0, UPT, UR4, 0x3, UPT ;  /* 0x000000030400788c */ /* 0x000fc8000bf05270 */
[----:B--2---:R-:W-:Y:S02]  /*51e0*/  USEL UR6, URZ, 0x1, UP0 ;  /* 0x00000001ff067887 */ /* 0x004fe40008000000 */
[----:B------:R-:W-:-:S04]  /*51f0*/  USEL UR4, UR4, URZ, UP0 ;  /* 0x000000ff04047287 */ /* 0x000fc80008000000 */
[----:B------:R-:W-:Y:S01]  /*5200*/  ULEA UR5, UR4, UR24, 0x3 ;  /* 0x0000001804057291 */ /* 0x000fe2000f8e18ff */
[----:B------:R-:W-:-:S04]  /*5210*/  LOP3.LUT R11, R11, UR6, RZ, 0x3c, !PT ;  /* 0x000000060b0b7c12 */ /* 0x000fc8000f8e3cff */
[----:B---3--:R-:W-:-:S04]  /*5220*/  SHF.L.U32 R2, R11, 0x1f, RZ ;  /* 0x0000001f0b027819 */ /* 0x008fc800000006ff */
[----:B------:R-:W2:Y:S02]  /*5230*/  SYNCS.PHASECHK.TRANS64.TRYWAIT P0, [UR5], R2 ;  /* 0x00000002ff0075a7 */ /* 0x000ea40008001105 */
[----:B--2---:R-:W-:Y:S05]  /*5240*/  @!P0 BRA `(.L_x_87) ;  /* 0x0000002c00f48947 */ /* 0x004fea0003800000 */
.L_x_164:
[----:B------:R-:W-:-:S04]  /*5250*/  UIADD3 UR4, UPT, UPT, UR4, 0x1, URZ ;  /* 0x0000000104047890 */ /* 0x000fc8000fffe0ff */
[----:B------:R-:W-:-:S04]  /*5260*/  UISETP.NE.AND UP0, UPT, UR4, 0x3, UPT ;  /* 0x000000030400788c */ /* 0x000fc8000bf05270 */
[----:B------:R-:W-:Y:S02]  /*5270*/  USEL UR5, URZ, 0x1, UP0 ;  /* 0x00000001ff057887 */ /* 0x000fe40008000000 */
[----:B------:R-:W-:-:S04]  /*5280*/  USEL UR4, UR4, URZ, UP0 ;  /* 0x000000ff04047287 */ /* 0x000fc80008000000 */
[----:B------:R-:W-:Y:S01]  /*5290*/  ULEA UR4, UR4, UR24, 0x3 ;  /* 0x0000001804047291 */ /* 0x000fe2000f8e18ff */
[----:B--2---:R-:W-:-:S04]  /*52a0*/  LOP3.LUT R2, R11, UR5, RZ, 0x3c, !PT ;  /* 0x000000050b027c12 */ /* 0x004fc8000f8e3cff */
[----:B------:R-:W-:Y:S01]  /*52b0*/  SHF.L.U32 R2, R2, 0x1f, RZ ;  /* 0x0000001f02027819 */ /* 0x000fe200000006ff */
[----:B------:R-:W-:-:S07]  /*52c0*/  IMAD.U32 R0, RZ, RZ, UR4 ;  /* 0x00000004ff007e24 */ /* 0x000fce000f8e00ff */
.L_x_88:
[----:B--2---:R2:W3:Y:S02]  /*52d0*/  SYNCS.PHASECHK.TRANS64.TRYWAIT P0, [R0+URZ], R2 ;  /* 0x00000002000075a7 */ /* 0x0044e400080011ff */
[----:B---3--:R-:W-:Y:S05]  /*52e0*/  @!P0 NANOSLEEP.SYNCS 0x989680 ;  /* 0x009896800000895d */ /* 0x008fea0003900000 */
[----:B------:R-:W3:Y:S02]  /*52f0*/  @!P0 SYNCS.PHASECHK.TRANS64 P0, [R0+URZ], R2 ;  /* 0x00000002000085a7 */ /* 0x000ee400080010ff */
[----:B-1-3--:R-:W-:Y:S05]  /*5300*/  @P0 EXIT ;  /* 0x000000000000094d */ /* 0x00afea0003800000 */
[----:B------:R-:W-:Y:S05]  /*5310*/  BRA `(.L_x_88) ;  /* 0xfffffffc00ec7947 */ /* 0x000fea000383ffff */
.L_x_76:
[----:B------:R-:W-:-:S06]  /*5320*/  UISETP.GE.AND UP0, UPT, UR18, 0x4, UPT ;  /* 0x000000041200788c */ /* 0x000fcc000bf06270 */
[----:B------:R-:W-:-:S13]  /*5330*/  PLOP3.LUT P0, PT, PT, PT, UP0, 0x80, 0x8 ;  /* 0x000000000008781c */ /* 0x000fda0003f0f008 */
[----:B-1----:R-:W-:Y:S05]  /*5340*/  @!P0 EXIT ;  /* 0x000000000000894d */ /* 0x002fea0003800000 */
[----:B------:R-:W-:Y:S01]  /*5350*/  BAR.SYNC.DEFER_BLOCKING 0x6, 0xa0 ;  /* 0x0182800000007b1d */ /* 0x000fe20000010000 */
[C---:B------:R-:W-:Y:S01]  /*5360*/  IMAD.SHL.U32 R4, R63.reuse, 0x20, RZ ;  /* 0x000000203f047824 */ /* 0x040fe200078e00ff */
[C---:B------:R-:W-:Y:S01]  /*5370*/  R2P PR, R63.reuse, 0x6 ;  /* 0x000000063f007804 */ /* 0x040fe20000000000 */
[C---:B------:R-:W-:Y:S01]  /*5380*/  IMAD.SHL.U32 R2, R63.reuse, 0x4, RZ ;  /* 0x000000043f027824 */ /* 0x040fe200078e00ff */
[----:B------:R-:W-:Y:S01]  /*5390*/  CS2R R58, SRZ ;  /* 0x00000000003a7805 */ /* 0x000fe2000001ff00 */
[C---:B------:R-:W-:Y:S01]  /*53a0*/  IMAD.U32 R23, R63.reuse, 0x10000, RZ ;  /* 0x000100003f177824 */ /* 0x040fe200078e00ff */
[----:B------:R-:W-:Y:S01]  /*53b0*/  UMOV UR44, 0x400 ;  /* 0x00000400002c7882 */ /* 0x000fe20000000000 */
[----:B------:R-:W1:Y:S01]  /*53c0*/  LDCU.64 UR4, c[0x0][0x890] ;  /* 0x00011200ff0477ac */ /* 0x000e620008000a00 */
[----:B------:R-:W2:Y:S01]  /*53d0*/  LDC.64 R50, c[0x0][0x8b0] ;  /* 0x00022c00ff327b82 */ /* 0x000ea20000000a00 */
[C---:B------:R-:W-:Y:S01]  /*53e0*/  LOP3.LUT R3, R4.reuse, 0xe0, RZ, 0xc0, !PT ;  /* 0x000000e004037812 */ /* 0x040fe200078ec0ff */
[----:B------:R-:W-:Y:S01]  /*53f0*/  IMAD.SHL.U32 R27, R63, 0x10, RZ ;  /* 0x000000103f1b7824 */ /* 0x000fe200078e00ff */
[----:B------:R-:W-:Y:S01]  /*5400*/  ULEA UR44, UR54, UR44, 0x18 ;  /* 0x0000002c362c7291 */ /* 0x000fe2000f8ec0ff */
[----:B------:R-:W-:Y:S01]  /*5410*/  LOP3.LUT R4, R4, 0x100, RZ, 0xc0, !PT ;  /* 0x0000010004047812 */ /* 0x000fe200078ec0ff */
[----:B------:R-:W-:Y:S01]  /*5420*/  IMAD.MOV.U32 R62, RZ, RZ, 0x8 ;  /* 0x00000008ff3e7424 */ /* 0x000fe200078e00ff */
[----:B------:R-:W-:Y:S01]  /*5430*/  LOP3.LUT R2, R3, 0x1c, R2, 0xf8, !PT ;  /* 0x0000001c03027812 */ /* 0x000fe200078ef802 */
[----:B------:R-:W-:Y:S01]  /*5440*/  IMAD.MOV.U32 R61, RZ, RZ, 0x10 ;  /* 0x00000010ff3d7424 */ /* 0x000fe200078e00ff */
[----:B------:R-:W3:Y:S01]  /*5450*/  LDC.64 R48, c[0x0][0x8a8] ;  /* 0x00022a00ff307b82 */ /* 0x000ee20000000a00 */
[----:B------:R-:W-:Y:S01]  /*5460*/  SHF.R.U32.HI R3, RZ, 0x2, R63 ;  /* 0x00000002ff037819 */ /* 0x000fe2000001163f */
[----:B------:R-:W-:Y:S01]  /*5470*/  IMAD.MOV.U32 R22, RZ, RZ, RZ ;  /* 0x000000ffff167224 */ /* 0x000fe200078e00ff */
[----:B------:R-:W-:Y:S01]  /*5480*/  LOP3.LUT R23, R23, 0x600000, RZ, 0xc0, !PT ;  /* 0x0060000017177812 */ /* 0x000fe200078ec0ff */
[----:B------:R-:W-:Y:S01]  /*5490*/  IMAD.MOV.U32 R60, RZ, RZ, RZ ;  /* 0x000000ffff3c7224 */ /* 0x000fe200078e00ff */
[----:B------:R-:W-:Y:S01]  /*54a0*/  LOP3.LUT R27, R4, 0x600, R27, 0xf8, !PT ;  /* 0x00000600041b7812 */ /* 0x000fe200078ef81b */
[----:B------:R-:W4:Y:S01]  /*54b0*/  LDCU UR63, c[0x0][0x370] ;  /* 0x00006e00ff3f77ac */ /* 0x000f220008000800 */
[----:B------:R-:W-:Y:S01]  /*54c0*/  LOP3.LUT R2, R2, 0x4, R3, 0x78, !PT ;  /* 0x0000000402027812 */ /* 0x000fe200078e7803 */
[----:B------:R-:W4:Y:S01]  /*54d0*/  LDS R0, [UR44+0x150] ;  /* 0x0001502cff007984 */ /* 0x000f220008000800 */
[----:B-1----:R-:W-:Y:S01]  /*54e0*/  IMAD.U32 R65, RZ, RZ, UR4 ;  /* 0x00000004ff417e24 */ /* 0x002fe2000f8e00ff */
[----:B------:R-:W-:Y:S01]  /*54f0*/  UIADD3 UR4, UPT, UPT, UR44, 0x400, URZ ;  /* 0x000004002c047890 */ /* 0x000fe2000fffe0ff */
[----:B------:R-:W-:Y:S01]  /*5500*/  LOP3.LUT R27, R27, R2, RZ, 0xfc, !PT ;  /* 0x000000021b1b7212 */ /* 0x000fe200078efcff */
[----:B------:R-:W-:Y:S01]  /*5510*/  IMAD.U32 R64, RZ, RZ, UR5 ;  /* 0x00000005ff407e24 */ /* 0x000fe2000f8e00ff */
[----:B------:R-:W-:Y:S01]  /*5520*/  LOP3.LUT R63, R63, 0x60, RZ, 0xc0, !PT ;  /* 0x000000603f3f7812 */ /* 0x000fe200078ec0ff */
[----:B------:R-:W1:Y:S01]  /*5530*/  LDCU UR43, c[0x0][0xb0c] ;  /* 0x00016180ff2b77ac */ /* 0x000e620008000800 */
[----:B------:R-:W-:Y:S01]  /*5540*/  SEL R62, R62, 0xfffffff8, !P1 ;  /* 0xfffffff83e3e7807 */ /* 0x000fe20004800000 */
[----:B------:R-:W-:Y:S01]  /*5550*/  IMAD.U32 R67, RZ, RZ, UR4 ;  /* 0x00000004ff437e24 */ /* 0x000fe2000f8e00ff */
[----:B------:R-:W-:Y:S01]  /*5560*/  SEL R61, R61, 0xfffffff0, !P2 ;  /* 0xfffffff03d3d7807 */ /* 0x000fe20005000000 */
[----:B------:R-:W1:Y:S01]  /*5570*/  LDCU UR39, c[0x0][0xb30] ;  /* 0x00016600ff2777ac */ /* 0x000e620008000800 */
[----:B------:R-:W1:Y:S01]  /*5580*/  LDCU.64 UR60, c[0x0][0x888] ;  /* 0x00011100ff3c77ac */ /* 0x000e620008000a00 */
[----:B------:R-:W1:Y:S01]  /*5590*/  LDCU.64 UR40, c[0x0][0xb28] ;  /* 0x00016500ff2877ac */ /* 0x000e620008000a00 */
[----:B------:R-:W1:Y:S01]  /*55a0*/  LDCU.128 UR56, c[0x0][0xb10] ;  /* 0x00016200ff3877ac */ /* 0x000e620008000c00 */
[----:B------:R-:W1:Y:S01]  /*55b0*/  LDCU UR62, c[0x0][0x374] ;  /* 0x00006e80ff3e77ac */ /* 0x000e620008000800 */
[----:B------:R-:W-:Y:S01]  /*55c0*/  UMOV UR55, 0x1 ;  /* 0x0000000100377882 */ /* 0x000fe20000000000 */
[----:B------:R-:W-:Y:S01]  /*55d0*/  UMOV UR46, URZ ;  /* 0x000000ff002e7c82 */ /* 0x000fe20008000000 */
[----:B------:R-:W-:Y:S01]  /*55e0*/  UMOV UR53, URZ ;  /* 0x000000ff00357c82 */ /* 0x000fe20008000000 */
[----:B------:R-:W-:Y:S01]  /*55f0*/  UMOV UR52, URZ ;  /* 0x000000ff00347c82 */ /* 0x000fe20008000000 */
[----:B-1234-:R-:W-:-:S07]  /*5600*/  IMAD.IADD R23, R0, 0x1, R23 ;  /* 0x0000000100177824 */ /* 0x01efce00078e0217 */
.L_x_119:
[C---:B------:R-:W-:Y:S02]  /*5610*/  LEA R0, R58.reuse, UR44, 0x3 ;  /* 0x0000002c3a007c11 */ /* 0x040fe4000f8e18ff */
[----:B------:R-:W-:Y:S02]  /*5620*/  SHF.L.U32 R2, R59, 0x1f, RZ ;  /* 0x0000001f3b027819 */ /* 0x000fe400000006ff */
[----:B------:R-:W-:Y:S02]  /*5630*/  LEA R4, R58, UR44, 0x4 ;  /* 0x0000002c3a047c11 */ /* 0x000fe4000f8e20ff */
[----:B------:R-:W1:Y:S02]  /*5640*/  SYNCS.PHASECHK.TRANS64.TRYWAIT P0, [R0+URZ+0xa0], R2 ;  /* 0x0000a002000075a7 */ /* 0x000e6400080011ff */
[----:B-1----:R-:W-:Y:S05]  /*5650*/  @!P0 BRA `(.L_x_89) ;  /* 0x0000002c00088947 */ /* 0x002fea0003800000 */
.L_x_165:
[----:B------:R-:W-:Y:S01]  /*5660*/  R2UR UR7, R66 ;  /* 0x00000000420772ca */ /* 0x000fe200000e0000 */
[----:B------:R-:W2:Y:S01]  /*5670*/  LDS.128 R4, [R4+0x130] ;  /* 0x0001300004047984 */ /* 0x000ea20000000c00 */
[----:B-1----:R-:W-:Y:S01]  /*5680*/  VIADD R0, R0, 0xb0 ;  /* 0x000000b000007836 */ /* 0x002fe20000000000 */
[----:B------:R-:W-:Y:S04]  /*5690*/  UISETP.GE.AND UP0, UPT, UR42, 0x1, UPT ;  /* 0x000000012a00788c */ /* 0x000fe8000bf06270 */
[----:B------:R-:W-:Y:S01]  /*56a0*/  PRMT R0, RZ, 0x654, R0 ;  /* 0x00000654ff007816 */ /* 0x000fe20000000000 */
[----:B------:R-:W-:Y:S01]  /*56b0*/  @!PT LDS RZ, [RZ] ;  /* 0x00000000fffff984 */ /* 0x000fe20000000800 */
[----:B------:R-:W-:Y:S01]  /*56c0*/  @!PT LDS RZ, [RZ] ;  /* 0x00000000fffff984 */ /* 0x000fe20000000800 */
[----:B------:R-:W-:Y:S01]  /*56d0*/  @!PT LDS RZ, [RZ] ;  /* 0x00000000fffff984 */ /* 0x000fe20000000800 */
[----:B------:R-:W-:Y:S01]  /*56e0*/  @!PT LDS RZ, [RZ] ;  /* 0x00000000fffff984 */ /* 0x000fe20000000800 */
[----:B------:R1:W-:Y:S06]  /*56f0*/  MEMBAR.ALL.CTA ;  /* 0x0000000000007992 */ /* 0x0003ec0000008000 */
[----:B-1----:R-:W1:Y:S02]  /*5700*/  FENCE.VIEW.ASYNC.S ;  /* 0x00000000000073c6 */ /* 0x002e640000000000 */
[----:B-1----:R1:W-:Y:S01]  /*5710*/  SYNCS.ARRIVE.TRANS64.RED.A1T0 RZ, [R0+URZ], RZ ;  /* 0x000000ff00ff79a7 */ /* 0x0023e200081004ff */
[----:B--2---:R-:W-:Y:S11]  /*5720*/  LOP3.LUT P0, RZ, R6, 0x1, RZ, 0xc0, !PT ;  /* 0x0000000106ff7812 */ /* 0x004ff6000780c0ff */
[----:B------:R-:W-:Y:S02]  /*5730*/  @!UPT UIADD3 URZ, UPT, UPT, URZ, URZ, URZ ;  /* 0x000000fffffff290 */ /* 0x000fe4000fffe0ff */
[----:B------:R-:W-:Y:S01]  /*5740*/  VOTEU.ANY UP1, P0 ;  /* 0x0000000000ff7886 */ /* 0x000fe20000020100 */
[----:B------:R-:W-:Y:S01]  /*5750*/  PLOP3.LUT P0, PT, PT, PT, UP1, 0x80, 0x8 ;  /* 0x000000000008781c */ /* 0x000fe20003f0f018 */
[----:B------:R-:W-:Y:S06]  /*5760*/  UP2UR UR4, UPR, URZ, 0x2 ;  /* 0x00000002ff047883 */ /* 0x000fec0008000000 */
[----:B------:R-:W-:Y:S06]  /*5770*/  IMAD.U32 R68, RZ, RZ, UR4 ;  /* 0x00000004ff447e24 */ /* 0x000fec000f8e00ff */
[----:B------:R-:W-:Y:S02]  /*5780*/  @P0 SHF.R.U32.HI R2, RZ, 0x10, R5 ;  /* 0x00000010ff020819 */ /* 0x000fe40000011605 */
[----:B------:R-:W-:Y:S02]  /*5790*/  @P0 MOV R3, R4 ;  /* 0x0000000400030202 */ /* 0x000fe40000000f00 */
[----:B------:R-:W-:Y:S02]  /*57a0*/  @P0 R2UR UR4, R2 ;  /* 0x00000000020402ca */ /* 0x000fe400000e0000 */
[----:B------:R-:W-:Y:S02]  /*57b0*/  @P0 LOP3.LUT R4, R5, 0xffff, RZ, 0xc0, !PT ;  /* 0x0000ffff05040812 */ /* 0x000fe400078ec0ff */
[----:B------:R-:W-:Y:S02]  /*57c0*/  @P0 R2UR UR6, R3 ;  /* 0x00000000030602ca */ /* 0x000fe400000e0000 */
[----:B------:R-:W-:Y:S07]  /*57d0*/  @P0 R2UR UR5, R4 ;  /* 0x00000000040502ca */ /* 0x000fee00000e0000 */
[----:B------:R-:W-:Y:S02]  /*57e0*/  @UP1 UMOV UR7, UR4 ;  /* 0x0000000400071c82 */ /* 0x000fe40008000000 */
[----:B------:R-:W-:Y:S02]  /*57f0*/  IMAD.U32 R66, RZ, RZ, UR7 ;  /* 0x00000007ff427e24 */ /* 0x000fe4000f8e00ff */
[----:B------:R-:W-:Y:S02]  /*5800*/  @UP1 UMOV UR38, UR6 ;  /* 0x0000000600261c82 */ /* 0x000fe40008000000 */
[----:B------:R-:W-:Y:S01]  /*5810*/  @UP1 UMOV UR37, UR5 ;  /* 0x0000000500251c82 */ /* 0x000fe20008000000 */
[----:B-1----:R-:W-:Y:S05]  /*5820*/  BRA.U !UP0, `(.L_x_90) ;  /* 0x0000000108cc7547 */ /* 0x002fea000b800000 */
[----:B------:R-:W1:Y:S01]  /*5830*/  LDCU UR12, c[0x0][0xb20] ;  /* 0x00016400ff0c77ac */ /* 0x000e620008000800 */
[----:B------:R-:W-:Y:S02]  /*5840*/  UIMAD.WIDE.U32 UR4, UR62, UR59, URZ ;  /* 0x0000003b3e0472a5 */ /* 0x000fe4000f8e00ff */
[----:B------:R-:W-:Y:S02]  /*5850*/  UIMAD.WIDE.U32 UR6, UR63, UR56, URZ ;  /* 0x000000383f0672a5 */ /* 0x000fe4000f8e00ff */
[----:B------:R-:W-:Y:S02]  /*5860*/  UISETP.NE.AND UP0, UPT, UR58, 0x1, UPT ;  /* 0x000000013a00788c */ /* 0x000fe4000bf05270 */
[----:B------:R-:W-:Y:S02]  /*5870*/  UIMAD.WIDE.U32 UR8, UR37, UR59, URZ ;  /* 0x0000003b250872a5 */ /* 0x000fe4000f8e00ff */
[----:B------:R-:W-:Y:S02]  /*5880*/  UIMAD.WIDE.U32 UR10, UR38, UR56, URZ ;  /* 0x00000038260a72a5 */ /* 0x000fe4000f8e00ff */
[----:B------:R-:W-:Y:S02]  /*5890*/  UISETP.NE.AND UP1, UPT, UR43, 0x1, UPT ;  /* 0x000000012b00788c */ /* 0x000fe4000bf25270 */
[----:B------:R-:W-:Y:S01]  /*58a0*/  UISETP.NE.AND UP2, UPT, UR42, 0x1, UPT ;  /* 0x000000012a00788c */ /* 0x000fe2000bf45270 */
[----:B------:R-:W-:Y:S02]  /*58b0*/  UMOV UR4, UR5 ;  /* 0x0000000500047c82 */ /* 0x000fe40008000000 */
[----:B-1----:R-:W-:Y:S03]  /*58c0*/  USHF.R.U32.HI UR5, URZ, UR12, UR4 ;  /* 0x0000000cff057299 */ /* 0x002fe60008011604 */
[----:B------:R-:W-:Y:S02]  /*58d0*/  UMOV UR4, UR7 ;  /* 0x0000000700047c82 */ /* 0x000fe40008000000 */
[----:B------:R-:W-:Y:S02]  /*58e0*/  USHF.R.U32.HI UR7, URZ, UR57, UR4 ;  /* 0x00000039ff077299 */ /* 0x000fe40008011604 */
[----:B------:R-:W-:Y:S02]  /*58f0*/  USEL UR4, UR62, UR5, !UP0 ;  /* 0x000000053e047287 */ /* 0x000fe4000c000000 */
[----:B------:R-:W-:Y:S01]  /*5900*/  USEL UR7, UR63, UR7, !UP1 ;  /* 0x000000073f077287 */ /* 0x000fe2000c800000 */
[----:B------:R-:W-:Y:S01]  /*5910*/  UMOV UR5, UR9 ;  /* 0x0000000900057c82 */ /* 0x000fe20008000000 */
[----:B------:R-:W-:Y:S02]  /*5920*/  UIMAD.WIDE.U32 UR8, UR4, UR40, URZ ;  /* 0x00000028040872a5 */ /* 0x000fe4000f8e00ff */
[----:B------:R-:W-:Y:S03]  /*5930*/  USHF.R.U32.HI UR6, URZ, UR12, UR5 ;  /* 0x0000000cff067299 */ /* 0x000fe60008011605 */
[----:B------:R-:W-:Y:S01]  /*5940*/  UMOV UR5, UR11 ;  /* 0x0000000b00057c82 */ /* 0x000fe20008000000 */
[----:B------:R-:W-:Y:S02]  /*5950*/  UIMAD.WIDE.U32 UR10, UR7, UR40, URZ ;  /* 0x00000028070a72a5 */ /* 0x000fe4000f8e00ff */
[----:B------:R-:W-:Y:S02]  /*5960*/  USHF.R.U32.HI UR12, URZ, UR57, UR5 ;  /* 0x00000039ff0c7299 */ /* 0x000fe40008011605 */
[----:B------:R-:W-:Y:S01]  /*5970*/  USEL UR6, UR37, UR6, !UP0 ;  /* 0x0000000625067287 */ /* 0x000fe2000c000000 */
[----:B------:R-:W-:Y:S02]  /*5980*/  UMOV UR5, UR9 ;  /* 0x0000000900057c82 */ /* 0x000fe40008000000 */
[----:B------:R-:W-:Y:S01]  /*5990*/  UMOV UR10, UR11 ;  /* 0x0000000b000a7c82 */ /* 0x000fe20008000000 */
[----:B------:R-:W-:Y:S02]  /*59a0*/  @UP2 USHF.R.U32.HI UR4, URZ, UR41, UR5 ;  /* 0x00000029ff042299 */ /* 0x000fe40008011605 */
[----:B------:R-:W-:Y:S02]  /*59b0*/  @UP2 USHF.R.U32.HI UR7, URZ, UR41, UR10 ;  /* 0x00000029ff072299 */ /* 0x000fe4000801160a */
[----:B------:R-:W-:Y:S02]  /*59c0*/  UIMAD UR4, UR42, UR4, URZ ;  /* 0x000000042a0472a4 */ /* 0x000fe4000f8e02ff */
[----:B------:R-:W-:Y:S02]  /*59d0*/  UIMAD.WIDE.U32 UR10, UR6, UR40, URZ ;  /* 0x00000028060a72a5 */ /* 0x000fe4000f8e00ff */
[----:B------:R-:W-:Y:S02]  /*59e0*/  USEL UR5, UR38, UR12, !UP1 ;  /* 0x0000000c26057287 */ /* 0x000fe4000c800000 */
[----:B------:R-:W-:Y:S02]  /*59f0*/  UIMAD UR8, UR42, UR7, URZ ;  /* 0x000000072a0872a4 */ /* 0x000fe4000f8e02ff */
[----:B------:R-:W-:Y:S03]  /*5a00*/  UISETP.GE.AND UP0, UPT, UR6, UR4, UPT ;  /* 0x000000040600728c */ /* 0x000fe6000bf06270 */
[----:B------:R-:W-:Y:S01]  /*5a10*/  UMOV UR4, UR11 ;  /* 0x0000000b00047c82 */ /* 0x000fe20008000000 */
[----:B------:R-:W-:Y:S02]  /*5a20*/  UISETP.GE.OR UP0, UPT, UR5, UR8, UP0 ;  /* 0x000000080500728c */ /* 0x000fe40008706670 */
[----:B------:R-:W-:Y:S02]  /*5a30*/  USHF.R.U32.HI UR4, URZ, UR41, UR4 ;  /* 0x00000029ff047299 */ /* 0x000fe40008011604 */
[----:B------:R-:W-:Y:S02]  /*5a40*/  UIMAD.WIDE.U32 UR8, UR5, UR40, URZ ;  /* 0x00000028050872a5 */ /* 0x000fe4000f8e00ff */
[----:B------:R-:W-:Y:S02]  /*5a50*/  USEL UR11, UR6, UR4, !UP2 ;  /* 0x00000004060b7287 */ /* 0x000fe4000d000000 */
[----:B------:R-:W-:Y:S02]  /*5a60*/  UIADD3 UR8, UPT, UPT, -UR5, URZ, URZ ;  /* 0x000000ff05087290 */ /* 0x000fe4000fffe1ff */
[----:B------:R-:W-:Y:S01]  /*5a70*/  UIADD3 UR10, UPT, UPT, -UR11, URZ, URZ ;  /* 0x000000ff0b0a7290 */ /* 0x000fe2000fffe1ff */
[----:B------:R-:W-:Y:S01]  /*5a80*/  @!UP0 UMOV UR4, UR9 ;  /* 0x0000000900048c82 */ /* 0x000fe20008000000 */
[----:B------:R-:W-:Y:S02]  /*5a90*/  UIADD3 UR9, UPT, UPT, -UR6, URZ, URZ ;  /* 0x000000ff06097290 */ /* 0x000fe4000fffe1ff */
[----:B------:R-:W-:Y:S02]  /*5aa0*/  @!UP0 USHF.R.U32.HI UR4, URZ, UR41, UR4 ;  /* 0x00000029ff048299 */ /* 0x000fe40008011604 */
[----:B------:R-:W-:Y:S02]  /*5ab0*/  UIMAD UR10, UR42, UR10, UR6 ;  /* 0x0000000a2a0a72a4 */ /* 0x000fe4000f8e0206 */
[----:B------:R-:W-:Y:S04]  /*5ac0*/  @!UP0 USEL UR4, UR5, UR4, !UP2 ;  /* 0x0000000405048287 */ /* 0x000fe8000d000000 */
[----:B------:R-:W-:Y:S02]  /*5ad0*/  @!UP0 UIMAD UR10, UR7, UR10, UR4 ;  /* 0x0000000a070a82a4 */ /* 0x000fe4000f8e0204 */
[----:B------:R-:W-:Y:S02]  /*5ae0*/  @!UP0 UIADD3 UR11, UPT, UPT, UR11, -UR4, URZ ;  /* 0x800000040b0b8290 */ /* 0x000fe4000fffe0ff */
[----:B------:R-:W-:Y:S02]  /*5af0*/  UIMAD UR7, UR43, UR8, UR38 ;  /* 0x000000082b0772a4 */ /* 0x000fe4000f8e0226 */
[----:B------:R-:W-:Y:S02]  /*5b00*/  @!UP0 UIMAD UR6, UR11, UR42, UR5 ;  /* 0x0000002a0b0682a4 */ /* 0x000fe4000f8e0205 */
[----:B------:R-:W-:Y:S01]  /*5b10*/  UIMAD UR4, UR58, UR9, UR37 ;  /* 0x000000093a0472a4 */ /* 0x000fe2000f8e0225 */
[----:B------:R-:W-:Y:S02]  /*5b20*/  @!UP0 UMOV UR5, UR10 ;  /* 0x0000000a00058c82 */ /* 0x000fe40008000000 */
[----:B------:R-:W-:Y:S02]  /*5b30*/  UIMAD UR38, UR5, UR43, UR7 ;  /* 0x0000002b052672a4 */ /* 0x000fe4000f8e0207 */
[----:B------:R-:W-:Y:S11]  /*5b40*/  UIMAD UR37, UR6, UR58, UR4 ;  /* 0x0000003a062572a4 */ /* 0x000ff6000f8e0204 */
[----:B------:R-:W-:Y:S01]  /*5b50*/  @!UPT UIADD3 URZ, UPT, UPT, URZ, URZ, URZ ;  /* 0x000000fffffff290 */ /* 0x000fe2000fffe0ff */
.L_x_90:
[----:B------:R-:W-:Y:S01]  /*5b60*/  UISETP.NE.AND UP0, UPT, UR39, 0x1, UPT ;  /* 0x000000012700788c */ /* 0x000fe2000bf05270 */
[----:B------:R-:W-:Y:S01]  /*5b70*/  R2UR UR11, R67 ;  /* 0x00000000430b72ca */ /* 0x000fe200000e0000 */
[----:B------:R-:W-:Y:S01]  /*5b80*/  USHF.L.U32 UR50, UR26, 0x6, URZ ;  /* 0x000000061a327899 */ /* 0x000fe200080006ff */
[----:B------:R-:W-:Y:S01]  /*5b90*/  IADD3 R58, PT, PT, R58, 0x1, RZ ;  /* 0x000000013a3a7810 */ /* 0x000fe20007ffe0ff */
[----:B------:R-:W-:Y:S07]  /*5ba0*/  USHF.L.U32 UR49, UR27, 0x6, URZ ;  /* 0x000000061b317899 */ /* 0x000fee00080006ff */
[----:B------:R-:W1:Y:S01]  /*5bb0*/  @!UP0 LDCU.128 UR12, c[0x0][0xb10] ;  /* 0x00016200ff0c87ac */ /* 0x000e620008000c00 */
[----:B------:R-:W2:Y:S01]  /*5bc0*/  @!UP0 LDCU UR5, c[0x0][0xb0c] ;  /* 0x00016180ff0587ac */ /* 0x000ea20008000800 */
[----:B------:R-:W3:Y:S01]  /*5bd0*/  @!UP0 LDCU UR10, c[0x0][0xb20] ;  /* 0x00016400ff0a87ac */ /* 0x000ee20008000800 */
[----:B-1----:R-:W-:Y:S02]  /*5be0*/  UIMAD.WIDE.U32 UR8, UR38, UR12, URZ ;  /* 0x0000000c260872a5 */ /* 0x002fe4000f8e00ff */
[----:B------:R-:W-:Y:S02]  /*5bf0*/  UIMAD.WIDE.U32 UR6, UR37, UR15, URZ ;  /* 0x0000000f250672a5 */ /* 0x000fe4000f8e00ff */
[----:B------:R-:W-:Y:S03]  /*5c00*/  @!UP0 UISETP.NE.AND UP1, UPT, UR14, 0x1, UPT ;  /* 0x000000010e00888c */ /* 0x000fe6000bf25270 */
[----:B------:R-:W-:Y:S01]  /*5c10*/  @!UP0 UMOV UR4, UR9 ;  /* 0x0000000900048c82 */ /* 0x000fe20008000000 */
[----:B--2---:R-:W-:Y:S02]  /*5c20*/  @!UP0 UISETP.NE.AND UP2, UPT, UR5, 0x1, UPT ;  /* 0x000000010500888c */ /* 0x004fe4000bf45270 */
[----:B------:R-:W-:Y:S01]  /*5c30*/  @!UP0 USHF.R.U32.HI UR4, URZ, UR13, UR4 ;  /* 0x0000000dff048299 */ /* 0x000fe20008011604 */
[----:B------:R-:W-:Y:S02]  /*5c40*/  @!UP0 UMOV UR6, UR7 ;  /* 0x0000000700068c82 */ /* 0x000fe40008000000 */
[----:B---3--:R-:W-:Y:S02]  /*5c50*/  @!UP0 USHF.R.U32.HI UR6, URZ, UR10, UR6 ;  /* 0x0000000aff068299 */ /* 0x008fe40008011606 */
[----:B------:R-:W-:Y:S02]  /*5c60*/  @!UP0 USEL UR7, UR38, UR4, !UP2 ;  /* 0x0000000426078287 */ /* 0x000fe4000d000000 */
[----:B------:R-:W-:Y:S04]  /*5c70*/  @!UP0 USEL UR6, UR37, UR6, !UP1 ;  /* 0x0000000625068287 */ /* 0x000fe8000c800000 */
[----:B------:R-:W-:Y:S02]  /*5c80*/  @!UP0 UIADD3 UR4, UPT, UPT, -UR7, UR6, URZ ;  /* 0x0000000607048290 */ /* 0x000fe4000fffe1ff */
[----:B------:R-:W-:Y:S02]  /*5c90*/  @!UP0 UIADD3 UR6, UPT, UPT, UR7, -UR6, URZ ;  /* 0x8000000607068290 */ /* 0x000fe4000fffe0ff */
[----:B------:R-:W-:Y:S02]  /*5ca0*/  @!UP0 UIMAD UR38, UR4, UR5, UR38 ;  /* 0x00000005042682a4 */ /* 0x000fe4000f8e0226 */
[----:B------:R-:W-:Y:S02]  /*5cb0*/  @!UP0 UIMAD UR37, UR6, UR14, UR37 ;  /* 0x0000000e062582a4 */ /* 0x000fe4000f8e0225 */
[----:B------:R-:W-:Y:S09]  /*5cc0*/  ULOP3.LUT UP0, URZ, UR11, 0x3f0, URZ, 0xc0, !UPT ;  /* 0x000003f00bff7892 */ /* 0x000ff2000f80c0ff */
[----:B------:R-:W-:Y:S05]  /*5cd0*/  BRA.U !UP0, `(.L_x_91) ;  /* 0x00000001087c7547 */ /* 0x000fea000b800000 */
[----:B------:R-:W1:Y:S01]  /*5ce0*/  LDCU.64 UR8, c[0x4][0x80] ;  /* 0x01001000ff0877ac */ /* 0x000e620008000a00 */
[----:B------:R-:W-:Y:S01]  /*5cf0*/  MOV R2, 0x0 ;  /* 0x0000000000027802 */ /* 0x000fe20000000f00 */
[----:B------:R-:W-:Y:S02]  /*5d00*/  HFMA2 R12, -RZ, RZ, 0, 5.9604644775390625e-08 ;  /* 0x00000001ff0c7431 */ /* 0x000fe400000001ff */
[----:B------:R-:W-:Y:S01]  /*5d10*/  IMAD.MOV.U32 R8, RZ, RZ, 0x70 ;  /* 0x00000070ff087424 */ /* 0x000fe200078e00ff */
[----:B------:R2:W3:Y:S01]  /*5d20*/  LDC.64 R14, c[0x4][R2] ;  /* 0x01000000020e7b82 */ /* 0x0004e20000000a00 */
[----:B------:R-:W4:Y:S01]  /*5d30*/  LDCU.64 UR6, c[0x4][0x88] ;  /* 0x01001100ff0677ac */ /* 0x000f220008000a00 */
[----:B------:R-:W-:Y:S01]  /*5d40*/  IMAD.MOV.U32 R13, RZ, RZ, RZ ;  /* 0x000000ffff0d7224 */ /* 0x000fe200078e00ff */
[----:B------:R-:W2:Y:S01]  /*5d50*/  LDCU.64 UR4, c[0x4][0x8] ;  /* 0x01000100ff0477ac */ /* 0x000ea20008000a00 */
[----:B-1----:R-:W-:Y:S01]  /*5d60*/  MOV R5, UR9 ;  /* 0x0000000900057c02 */ /* 0x002fe20008000f00 */
[----:B------:R-:W-:Y:S01]  /*5d70*/  IMAD.U32 R4, RZ, RZ, UR8 ;  /* 0x00000008ff047e24 */ /* 0x000fe2000f8e00ff */
[----:B----4-:R-:W-:Y:S01]  /*5d80*/  MOV R7, UR7 ;  /* 0x0000000700077c02 */ /* 0x010fe20008000f00 */
[----:B------:R-:W-:Y:S01]  /*5d90*/  IMAD.U32 R6, RZ, RZ, UR6 ;  /* 0x00000006ff067e24 */ /* 0x000fe2000f8e00ff */
[----:B--2---:R-:W-:Y:S01]  /*5da0*/  MOV R11, UR5 ;  /* 0x00000005000b7c02 */ /* 0x004fe20008000f00 */
[----:B------:R-:W-:Y:S02]  /*5db0*/  IMAD.U32 R10, RZ, RZ, UR4 ;  /* 0x00000004ff0a7e24 */ /* 0x000fe4000f8e00ff */
[----:B------:R-:W-:Y:S07]  /*5dc0*/  LEPC R20, `(.L_x_92) ;  /* 0x000000001014794e */ /* 0x000fee0000000000 */
[----:B---3-5:R-:W-:Y:S05]  /*5dd0*/  CALL.ABS.NOINC R14 ;  /* 0x000000000e007343 */ /* 0x028fea0003c00000 */
.L_x_92:
[----:B------:R-:W1:Y:S01]  /*5de0*/  LDCU.64 UR8, c[0x4][0x80] ;  /* 0x01001000ff0877ac */ /* 0x000e620008000a00 */
[----:B------:R-:W2:Y:S01]  /*5df0*/  LDC.64 R2, c[0x4][R2] ;  /* 0x0100000002027b82 */ /* 0x000ea20000000a00 */
[----:B------:R-:W-:Y:S02]  /*5e00*/  HFMA2 R12, -RZ, RZ, 0, 5.9604644775390625e-08 ;  /* 0x00000001ff0c7431 */ /* 0x000fe400000001ff */
[----:B------:R-:W-:Y:S02]  /*5e10*/  IMAD.MOV.U32 R8, RZ, RZ, 0x70 ;  /* 0x00000070ff087424 */ /* 0x000fe400078e00ff */
[----:B------:R-:W-:Y:S01]  /*5e20*/  IMAD.MOV.U32 R13, RZ, RZ, RZ ;  /* 0x000000ffff0d7224 */ /* 0x000fe200078e00ff */
[----:B------:R-:W3:Y:S01]  /*5e30*/  LDCU.64 UR6, c[0x4][0x88] ;  /* 0x01001100ff0677ac */ /* 0x000ee20008000a00 */
[----:B------:R-:W4:Y:S01]  /*5e40*/  LDCU.64 UR4, c[0x4][0x8] ;  /* 0x01000100ff0477ac */ /* 0x000f220008000a00 */
[----:B-1----:R-:W-:Y:S02]  /*5e50*/  MOV R4, UR8 ;  /* 0x0000000800047c02 */ /* 0x002fe40008000f00 */
[----:B------:R-:W-:Y:S02]  /*5e60*/  MOV R5, UR9 ;  /* 0x0000000900057c02 */ /* 0x000fe40008000f00 */
[----:B---3--:R-:W-:Y:S01]  /*5e70*/  MOV R7, UR7 ;  /* 0x0000000700077c02 */ /* 0x008fe20008000f00 */
[----:B------:R-:W-:Y:S01]  /*5e80*/  IMAD.U32 R6, RZ, RZ, UR6 ;  /* 0x00000006ff067e24 */ /* 0x000fe2000f8e00ff */
[----:B----4-:R-:W-:Y:S01]  /*5e90*/  MOV R11, UR5 ;  /* 0x00000005000b7c02 */ /* 0x010fe20008000f00 */
[----:B------:R-:W-:Y:S02]  /*5ea0*/  IMAD.U32 R10, RZ, RZ, UR4 ;  /* 0x00000004ff0a7e24 */ /* 0x000fe4000f8e00ff */
[----:B------:R-:W-:Y:S07]  /*5eb0*/  LEPC R20, `(.L_x_91) ;  /* 0x000000001014794e */ /* 0x000fee0000000000 */
[----:B--2---:R-:W-:Y:S05]  /*5ec0*/  CALL.ABS.NOINC R2 ;  /* 0x0000000002007343 */ /* 0x004fea0003c00000 */
.L_x_91:
[----:B------:R-:W-:Y:S02]  /*5ed0*/  R2UR UR6, R56 ;  /* 0x00000000380672ca */ /* 0x000fe400000e0000 */
[----:B------:R-:W-:Y:S02]  /*5ee0*/  R2UR UR5, R65 ;  /* 0x00000000410572ca */ /* 0x000fe400000e0000 */
[----:B------:R-:W-:Y:S02]  /*5ef0*/  R2UR UR4, R64 ;  /* 0x00000000400472ca */ /* 0x000fe400000e0000 */
[----:B------:R-:W-:Y:S02]  /*5f00*/  ISETP.NE.U32.AND P4, PT, R50, RZ, PT ;  /* 0x000000ff3200720c */ /* 0x000fe40003f85070 */
[----:B------:R-:W-:Y:S02]  /*5f10*/  ISETP.NE.U32.AND P2, PT, RZ, UR60, PT ;  /* 0x0000003cff007c0c */ /* 0x000fe4000bf45070 */
[----:B------:R-:W-:Y:S02]  /*5f20*/  ISETP.NE.AND.EX P4, PT, R51, RZ, PT, P4 ;  /* 0x000000ff3300720c */ /* 0x000fe40003f85340 */
[----:B------:R-:W-:Y:S01]  /*5f30*/  ISETP.NE.AND.EX P2, PT, RZ, UR61, PT, P2 ;  /* 0x0000003dff007c0c */ /* 0x000fe2000bf45320 */
[----:B------:R-:W-:Y:S02]  /*5f40*/  UISETP.NE.AND UP2, UPT, UR6, URZ, UPT ;  /* 0x000000ff0600728c */ /* 0x000fe4000bf45270 */
[----:B------:R-:W-:Y:S04]  /*5f50*/  UISETP.NE.U32.AND UP0, UPT, UR5, URZ, UPT ;  /* 0x000000ff0500728c */ /* 0x000fe8000bf05070 */
[----:B------:R-:W-:Y:S01]  /*5f60*/  UISETP.NE.AND.EX UP1, UPT, UR4, URZ, UPT, UP0 ;  /* 0x000000ff0400728c */ /* 0x000fe2000bf25300 */
[----:B------:R-:W-:Y:S01]  /*5f70*/  PLOP3.LUT P1, PT, PT, PT, UP2, 0x80, 0x8 ;  /* 0x000000000008781c */ /* 0x000fe20003f2f028 */
[----:B------:R-:W-:Y:S03]  /*5f80*/  UPLOP3.LUT UP0, UPT, UPT, UPT, UPT, 0x40, 0x4 ;  /* 0x000000000004789c */ /* 0x000fe60003f0e870 */
[----:B------:R-:W-:Y:S06]  /*5f90*/  @UP2 UPLOP3.LUT UP0, UPT, UPT, UPT, UP1, 0x80, 0x8 ;  /* 0x000000000008289c */ /* 0x000fec0003f0f010 */
[----:B------:R-:W-:Y:S01]  /*5fa0*/  PLOP3.LUT P0, PT, PT, PT, UP0, 0x80, 0x8 ;  /* 0x000000000008781c */ /* 0x000fe20003f0f008 */
[----:B------:R-:W-:Y:S01]  /*5fb0*/  @!UPT UIADD3 URZ, UPT, UPT, URZ, URZ, URZ ;  /* 0x000000fffffff290 */ /* 0x000fe2000fffe0ff */
[----:B------:R-:W-:Y:S11]  /*5fc0*/  BRA.U !UP1, `(.L_x_93) ;  /* 0x0000000109407547 */ /* 0x000ff6000b800000 */
[----:B------:R-:W-:Y:S01]  /*5fd0*/  UISETP.NE.U32.AND UP0, UPT, UR60, URZ, UPT ;  /* 0x000000ff3c00728c */ /* 0x000fe2000bf05070 */
[----:B------:R-:W-:Y:S01]  /*5fe0*/  R2UR UR6, R65 ;  /* 0x00000000410672ca */ /* 0x000fe200000e0000 */
[----:B------:R-:W1:Y:S01]  /*5ff0*/  LDCU.64 UR8, c[0x0][0x358] ;  /* 0x00006b00ff0877ac */ /* 0x000e620008000a00 */
[----:B------:R-:W-:Y:S02]  /*6000*/  HFMA2 R52, -RZ, RZ, 0, 5.9604644775390625e-08 ;  /* 0x00000001ff347431 */ /* 0x000fe400000001ff */
[----:B------:R-:W-:Y:S01]  /*6010*/  IMAD.MOV.U32 R0, RZ, RZ, 0x1 ;  /* 0x00000001ff007424 */ /* 0x000fe200078e00ff */
[----:B------:R-:W-:Y:S06]  /*6020*/  UISETP.NE.AND.EX UP0, UPT, UR61, URZ, UPT, UP0 ;  /* 0x000000ff3d00728c */ /* 0x000fec000bf05300 */
[----:B------:R-:W-:Y:S05]  /*6030*/  PLOP3.LUT P3, PT, PT, PT, UP0, 0x80, 0x8 ;  /* 0x000000000008781c */ /* 0x000fea0003f6f008 */
[----:B------:R-:W2:Y:S01]  /*6040*/  @UP0 LDCU.64 UR4, c[0x0][0x888] ;  /* 0x00011100ff0407ac */ /* 0x000ea20008000a00 */
[----:B------:R-:W-:Y:S07]  /*6050*/  @UP0 UIMAD UR6, UR36, UR6, URZ ;  /* 0x00000006240602a4 */ /* 0x000fee000f8e02ff */
[----:B------:R-:W-:Y:S01]  /*6060*/  @!P3 PRMT R52, R0, 0x7610, R52 ;  /* 0x000076100034b816 */ /* 0x000fe20000000034 */
[----:B--2---:R-:W-:Y:S06]  /*6070*/  @UP0 UIMAD.WIDE UR4, UR6, 0x4, UR4 ;  /* 0x00000004060408a5 */ /* 0x004fec000f8e0204 */
[----:B------:R-:W-:Y:S02]  /*6080*/  IMAD.U32 R2, RZ, RZ, UR4 ;  /* 0x00000004ff027e24 */ /* 0x000fe4000f8e00ff */
[----:B------:R-:W-:Y:S03]  /*6090*/  IMAD.U32 R3, RZ, RZ, UR5 ;  /* 0x00000005ff037e24 */ /* 0x000fe6000f8e00ff */
[----:B------:R-:W2:Y:S02]  /*60a0*/  @!UP0 LDCU UR4, c[0x0][0x880] ;  /* 0x00011000ff0487ac */ /* 0x000ea40008000800 */
[----:B-1---5:R1:W5:Y:S02]  /*60b0*/  @P3 LDG.E R26, desc[UR8][R2.64] ;  /* 0x00000008021a3981 */ /* 0x022364000c1e1900 */
[----:B-12---:R-:W-:Y:S02]  /*60c0*/  @!P3 MOV R26, UR4 ;  /* 0x00000004001abc02 */ /* 0x006fe40008000f00 */
.L_x_93:
[----:B------:R-:W-:Y:S05]  /*60d0*/  @!P4 BRA `(.L_x_94) ;  /* 0x000000000024c947 */ /* 0x000fea0003800000 */
[----:B------:R-:W-:Y:S01]  /*60e0*/  ISETP.NE.U32.AND P3, PT, R48, RZ, PT ;  /* 0x000000ff3000720c */ /* 0x000fe20003f65070 */
[----:B------:R-:W1:Y:S03]  /*60f0*/  LDCU.64 UR4, c[0x0][0x358] ;  /* 0x00006b00ff0477ac */ /* 0x000e660008000a00 */
[----:B------:R-:W-:Y:S11]  /*6100*/  ISETP.NE.AND.EX P3, PT, R49, RZ, PT, P3 ;  /* 0x000000ff3100720c */ /* 0x000ff60003f65330 */
[----:B------:R-:W-:Y:S02]  /*6110*/  @!UPT UIADD3 URZ, UPT, UPT, URZ, URZ, URZ ;  /* 0x000000fffffff290 */ /* 0x000fe4000fffe0ff */
[----:B------:R-:W2:Y:S01]  /*6120*/  @P3 LDC.64 R2, c[0x0][0x8a8] ;  /* 0x00022a00ff023b82 */ /* 0x000ea20000000a00 */
[----:B------:R-:W-:Y:S04]  /*6130*/  @P3 IMAD R0, R50, UR36, RZ ;  /* 0x0000002432003c24 */ /* 0x000fe8000f8e02ff */
[----:B--2---:R-:W-:Y:S05]  /*6140*/  @P3 IMAD.WIDE R2, R0, 0x4, R2 ;  /* 0x0000000400023825 */ /* 0x004fea00078e0202 */
[----:B-1---5:R1:W5:Y:S02]  /*6150*/  @P3 LDG.E R24, desc[UR4][R2.64] ;  /* 0x0000000402183981 */ /* 0x022364000c1e1900 */
[----:B-1----:R-:W2:Y:S02]  /*6160*/  @!P3 LDC R24, c[0x0][0x8a0] ;  /* 0x00022800ff18bb82 */ /* 0x002ea40000000800 */
.L_x_94:
[----:B-----5:R-:W-:Y:S01]  /*6170*/  FSETP.NEU.AND P3, PT, R26, RZ, PT ;  /* 0x000000ff1a00720b */ /* 0x020fe20003f6d000 */
[----:B------:R-:W-:Y:S01]  /*6180*/  IMAD.U32 R2, RZ, RZ, UR46 ;  /* 0x0000002eff027e24 */ /* 0x000fe2000f8e00ff */
[----:B------:R-:W-:Y:S01]  /*6190*/  SEL R5, RZ, 0xffffffff, P2 ;  /* 0xffffffffff057807 */ /* 0x000fe20001000000 */
[----:B------:R-:W-:Y:S01]  /*61a0*/  ULOP3.LUT UR4, UR55, 0x1, URZ, 0x3c, !UPT ;  /* 0x0000000137047892 */ /* 0x000fe2000f8e3cff */
[----:B------:R-:W-:Y:S01]  /*61b0*/  @P1 LOP3.LUT P2, RZ, R52, 0xff, RZ, 0xc0, !PT ;  /* 0x000000ff34ff1812 */ /* 0x000fe2000784c0ff */
[----:B------:R-:W-:Y:S01]  /*61c0*/  BSSY B1, `(.L_x_95) ;  /* 0x000004b000017945 */ /* 0x000fe20003800000 */
[----:B------:R-:W-:Y:S01]  /*61d0*/  @P1 SEL R0, RZ, 0xffffffff, P3 ;  /* 0xffffffffff001807 */ /* 0x000fe20001800000 */
[----:B------:R-:W-:Y:S01]  /*61e0*/  IMAD.MOV.U32 R75, RZ, RZ, 0x1 ;  /* 0x00000001ff4b7424 */ /* 0x000fe200078e00ff */
[----:B------:R-:W-:Y:S01]  /*61f0*/  LEA R2, R2, UR44, 0x3 ;  /* 0x0000002c02027c11 */ /* 0x000fe2000f8e18ff */
[----:B------:R-:W-:Y:S01]  /*6200*/  IMAD.U32 R73, RZ, RZ, UR4 ;  /* 0x00000004ff497e24 */ /* 0x000fe2000f8e00ff */
[----:B------:R-:W-:Y:S01]  /*6210*/  @P0 SEL R0, R5, R0, !P2 ;  /* 0x0000000005000207 */ /* 0x000fe20005000000 */
[----:B------:R-:W-:Y:S01]  /*6220*/  IMAD.U32 R74, RZ, RZ, UR46 ;  /* 0x0000002eff4a7e24 */ /* 0x000fe2000f8e00ff */
[----:B------:R-:W-:Y:S02]  /*6230*/  LEA R72, R22, UR44, 0x3 ;  /* 0x0000002c16487c11 */ /* 0x000fe4000f8e18ff */
[----:B------:R-:W-:Y:S02]  /*6240*/  CS2R R46, SRZ ;  /* 0x00000000002e7805 */ /* 0x000fe4000001ff00 */
[----:B------:R-:W-:Y:S02]  /*6250*/  @P1 LOP3.LUT R0, R0, 0x1, RZ, 0xc0, !PT ;  /* 0x0000000100001812 */ /* 0x000fe400078ec0ff */
[----:B------:R-:W-:Y:S02]  /*6260*/  CS2R R44, SRZ ;  /* 0x00000000002c7805 */ /* 0x000fe4000001ff00 */
[----:B------:R-:W-:Y:S02]  /*6270*/  SHF.L.U32 R3, R60, 0x1f, RZ ;  /* 0x0000001f3c037819 */ /* 0x000fe400000006ff */
[----:B------:R-:W-:Y:S02]  /*6280*/  CS2R R42, SRZ ;  /* 0x00000000002a7805 */ /* 0x000fe4000001ff00 */
[----:B------:R-:W-:Y:S02]  /*6290*/  ISETP.NE.U32.OR P5, PT, R0, 0x1, !P1 ;  /* 0x000000010000780c */ /* 0x000fe40004fa5470 */
[----:B------:R-:W-:Y:S02]  /*62a0*/  CS2R R40, SRZ ;  /* 0x0000000000287805 */ /* 0x000fe4000001ff00 */
[----:B------:R-:W-:Y:S02]  /*62b0*/  PLOP3.LUT P2, PT, PT, PT, UP1, 0x80, 0x8 ;  /* 0x000000000008781c */ /* 0x000fe40003f4f018 */
[----:B------:R-:W-:Y:S02]  /*62c0*/  CS2R R38, SRZ ;  /* 0x0000000000267805 */ /* 0x000fe4000001ff00 */
[----:B------:R-:W-:Y:S02]  /*62d0*/  LEA.HI R25, R22, R22, RZ, 0x1 ;  /* 0x0000001616197211 */ /* 0x000fe400078f08ff */
[----:B------:R-:W-:Y:S02]  /*62e0*/  CS2R R36, SRZ ;  /* 0x0000000000247805 */ /* 0x000fe4000001ff00 */
[----:B------:R-:W-:Y:S02]  /*62f0*/  LOP3.LUT P4, R57, R52, 0xff, RZ, 0xc0, !PT ;  /* 0x000000ff34397812 */ /* 0x000fe4000788c0ff */
[----:B------:R-:W-:Y:S02]  /*6300*/  CS2R R34, SRZ ;  /* 0x0000000000227805 */ /* 0x000fe4000001ff00 */
[----:B------:R-:W-:Y:S02]  /*6310*/  SEL R4, RZ, 0xffffffff, P3 ;  /* 0xffffffffff047807 */ /* 0x000fe40001800000 */
[----:B------:R-:W-:Y:S02]  /*6320*/  CS2R R32, SRZ ;  /* 0x0000000000207805 */ /* 0x000fe4000001ff00 */
[----:B------:R-:W-:Y:S02]  /*6330*/  P2R R69, PR, RZ, 0x20 ;  /* 0x00000020ff457803 */ /* 0x000fe40000000000 */
[----:B------:R-:W-:Y:S02]  /*6340*/  @P5 SHF.L.U32 R0, R73, 0x1f, RZ ;  /* 0x0000001f49005819 */ /* 0x000fe400000006ff */
[----:B------:R-:W-:Y:S02]  /*6350*/  @P2 SEL R4, R5, R4, !P4 ;  /* 0x0000000405042207 */ /* 0x000fe40006000000 */
[----:B------:R1:W3:Y:S02]  /*6360*/  @P5 SYNCS.PHASECHK.TRANS64.TRYWAIT P1, [R2+URZ+0x60], R0 ;  /* 0x00006000020055a7 */ /* 0x0002e400080211ff */
[----:B------:R-:W-:Y:S04]  /*6370*/  LOP3.LUT R4, R4, 0x1, RZ, 0xc0, !PT ;  /* 0x0000000104047812 */ /* 0x000fe800078ec0ff */
[----:B------:R-:W-:Y:S04]  /*6380*/  ISETP.NE.U32.AND P2, PT, R4, 0x1, PT ;  /* 0x000000010400780c */ /* 0x000fe80003f45070 */
[----:B------:R-:W-:Y:S01]  /*6390*/  P2R R76, PR, RZ, 0x4 ;  /* 0x00000004ff4c7803 */ /* 0x000fe20000000000 */
[----:B------:R4:W2:Y:S01]  /*63a0*/  SYNCS.PHASECHK.TRANS64.TRYWAIT P0, [R72+URZ+0xc0], R3 ;  /* 0x0000c003480075a7 */ /* 0x0008a200080011ff */
[C---:B-1----:R-:W-:Y:S01]  /*63b0*/  IMAD.SHL.U32 R0, R25.reuse, 0x20, RZ ;  /* 0x0000002019007824 */ /* 0x042fe200078e00ff */
[----:B------:R-:W-:Y:S04]  /*63c0*/  LOP3.LUT R25, R25, 0xffe, RZ, 0xc0, !PT ;  /* 0x00000ffe19197812 */ /* 0x000fe800078ec0ff */
[----:B------:R-:W-:Y:S01]  /*63d0*/  LOP3.LUT R0, R0, 0xffffffc0, RZ, 0xc0, !PT ;  /* 0xffffffc000007812 */ /* 0x000fe200078ec0ff */
[----:B------:R-:W-:Y:S04]  /*63e0*/  IMAD.IADD R25, R22, 0x1, -R25 ;  /* 0x0000000116197824 */ /* 0x000fe800078e0a19 */
[----:B------:R-:W-:Y:S04]  /*63f0*/  IMAD.IADD R0, R23, 0x1, R0 ;  /* 0x0000000117007824 */ /* 0x000fe800078e0200 */
[----:B------:R-:W-:Y:S01]  /*6400*/  IMAD R25, R25, 0x100000, R0 ;  /* 0x0010000019197824 */ /* 0x000fe200078e0200 */
[----:B---3--:R-:W-:Y:S01]  /*6410*/  @P5 SEL R75, RZ, 0x1, !P1 ;  /* 0x00000001ff4b5807 */ /* 0x008fe20004800000 */
[----:B----4-:R-:W-:Y:S06]  /*6420*/  @!P5 BRA `(.L_x_96) ;  /* 0x000000000090d947 */ /* 0x010fec0003800000 */
[----:B------:R-:W-:Y:S01]  /*6430*/  HFMA2 R39, -RZ, RZ, 0, 0 ;  /* 0x00000000ff277431 */ /* 0x000fe200000001ff */
[----:B------:R-:W-:Y:S01]  /*6440*/  ISETP.NE.AND P1, PT, R75, RZ, PT ;  /* 0x000000ff4b00720c */ /* 0x000fe20003f25270 */
[----:B------:R-:W-:Y:S01]  /*6450*/  IMAD.U32 R5, RZ, RZ, UR46 ;  /* 0x0000002eff057e24 */ /* 0x000fe2000f8e00ff */
[----:B------:R-:W-:Y:S11]  /*6460*/  BSSY B0, `(.L_x_97) ;  /* 0x0000005000007945 */ /* 0x000ff60003800000 */
[----:B------:R-:W-:Y:S05]  /*6470*/  @P1 BRA `(.L_x_98) ;  /* 0x00000000000c1947 */ /* 0x000fea0003800000 */
[----:B------:R-:W-:Y:S04]  /*6480*/  SHF.L.U32 R0, R73, 0x1f, RZ ;  /* 0x0000001f49007819 */ /* 0x000fe800000006ff */
[----:B------:R-:W1:Y:S02]  /*6490*/  SYNCS.PHASECHK.TRANS64.TRYWAIT P1, [R2+URZ+0x60], R0 ;  /* 0x00006000020075a7 */ /* 0x000e6400080211ff */
[----:B-1----:R-:W-:Y:S05]  /*64a0*/  @!P1 BRA `(.L_x_99) ;  /* 0x0000001c00889947 */ /* 0x002fea0003800000 */
.L_x_98:
[----:B------:R-:W-:Y:S05]  /*64b0*/  BSYNC B0 ;  /* 0x0000000000007941 */ /* 0x000fea0003800000 */
.L_x_97:
[----:B------:R-:W-:Y:S01]  /*64c0*/  ISETP.NE.AND P1, PT, R76, RZ, PT ;  /* 0x000000ff4c00720c */ /* 0x000fe20003f25270 */
[----:B------:R-:W-:Y:S01]  /*64d0*/  IMAD.MOV.U32 R38, RZ, RZ, RZ ;  /* 0x000000ffff267224 */ /* 0x000fe200078e00ff */
[----:B------:R-:W-:Y:S02]  /*64e0*/  CS2R R36, SRZ ;  /* 0x0000000000247805 */ /* 0x000fe4000001ff00 */
[----:B------:R-:W-:Y:S02]  /*64f0*/  CS2R R34, SRZ ;  /* 0x0000000000227805 */ /* 0x000fe4000001ff00 */
[----:B------:R-:W-:Y:S02]  /*6500*/  CS2R R32, SRZ ;  /* 0x0000000000207805 */ /* 0x000fe4000001ff00 */
[----:B------:R-:W-:Y:S02]  /*6510*/  CS2R R42, SRZ ;  /* 0x00000000002a7805 */ /* 0x000fe4000001ff00 */
[----:B------:R-:W-:Y:S02]  /*6520*/  CS2R R40, SRZ ;  /* 0x0000000000287805 */ /* 0x000fe4000001ff00 */
[----:B------:R-:W-:Y:S02]  /*6530*/  CS2R R46, SRZ ;  /* 0x00000000002e7805 */ /* 0x000fe4000001ff00 */
[----:B------:R-:W-:Y:S01]  /*6540*/  CS2R R44, SRZ ;  /* 0x00000000002c7805 */ /* 0x000fe2000001ff00 */
[----:B------:R-:W-:Y:S01]  /*6550*/  @P1 IMAD R5, R5, 0x800, R27 ;  /* 0x0000080005051824 */ /* 0x000fe200078e021b */
[----:B------:R-:W-:Y:S05]  /*6560*/  @P1 WARPSYNC.ALL ;  /* 0x0000000000001948 */ /* 0x000fea0003800000 */
[----:B------:R-:W-:Y:S01]  /*6570*/  @P1 LEA R5, R5, UR44, 0x2 ;  /* 0x0000002c05051c11 */ /* 0x000fe2000f8e10ff */
[----:B------:R-:W-:Y:S04]  /*6580*/  UIADD3 UR4, UPT, UPT, UR46, 0x1, URZ ;  /* 0x000000012e047890 */ /* 0x000fe8000fffe0ff */
[----:B------:R3:W4:Y:S01]  /*6590*/  @P1 LDSM.16.M88.4 R32, [R5+0x400] ;  /* 0x000400000520183b */ /* 0x0007220000000200 */
[----:B------:R-:W-:Y:S01]  /*65a0*/  @P1 VIADD R4, R5, 0x400 ;  /* 0x0000040005041836 */ /* 0x000fe20000000000 */
[----:B------:R-:W-:Y:S01]  /*65b0*/  UISETP.NE.AND UP0, UPT, UR4, 0x3, UPT ;  /* 0x000000030400788c */ /* 0x000fe2000bf05270 */
[C-C-:B-1----:R-:W-:Y:S02]  /*65c0*/  @P1 IMAD R2, R62.reuse, 0x4, R5.reuse ;  /* 0x000000043e021824 */ /* 0x142fe400078e0205 */
[C---:B------:R-:W-:Y:S01]  /*65d0*/  @P1 IMAD R4, R61.reuse, 0x4, R4 ;  /* 0x000000043d041824 */ /* 0x040fe200078e0204 */
[----:B------:R-:W-:Y:S01]  /*65e0*/  USEL UR5, URZ, 0x1, UP0 ;  /* 0x00000001ff057887 */ /* 0x000fe20008000000 */
[----:B------:R-:W-:Y:S01]  /*65f0*/  @P1 IMAD R0, R61, 0x4, R5 ;  /* 0x000000043d001824 */ /* 0x000fe200078e0205 */
[----:B------:R3:W1:Y:S01]  /*6600*/  @P1 LDSM.16.M88.4 R36, [R2+0x400] ;  /* 0x000400000224183b */ /* 0x0006620000000200 */
[----:B------:R-:W-:Y:S01]  /*6610*/  @P1 IMAD R4, R62, 0x4, R4 ;  /* 0x000000043e041824 */ /* 0x000fe200078e0204 */
[----:B------:R-:W-:Y:S02]  /*6620*/  USEL UR4, UR4, URZ, UP0 ;  /* 0x000000ff04047287 */ /* 0x000fe40008000000 */
[----:B------:R3:W1:Y:S01]  /*6630*/  @P1 LDSM.16.M88.4 R40, [R0+0x400] ;  /* 0x000400000028183b */ /* 0x0006620000000200 */
[----:B------:R-:W-:Y:S03]  /*6640*/  LOP3.LUT R73, R73, UR5, RZ, 0x3c, !PT ;  /* 0x0000000549497c12 */ /* 0x000fe6000f8e3cff */
[----:B------:R3:W1:Y:S01]  /*6650*/  @P1 LDSM.16.M88.4 R44, [R4] ;  /* 0x00000000042c183b */ /* 0x0006620000000200 */
[----:B------:R-:W-:Y:S03]  /*6660*/  IMAD.U32 R74, RZ, RZ, UR4 ;  /* 0x00000004ff4a7e24 */ /* 0x000fe6000f8e00ff */
.L_x_96:
[----:B------:R-:W-:Y:S05]  /*6670*/  BSYNC B1 ;  /* 0x0000000000017941 */ /* 0x000fea0003800000 */
.L_x_95:
[----:B---3--:R-:W-:Y:S04]  /*6680*/  SHF.R.U32.HI R0, RZ, 0x15, R25 ;  /* 0x00000015ff007819 */ /* 0x008fe80000011619 */
[----:B------:R-:W-:Y:S01]  /*6690*/  LOP3.LUT P1, RZ, R0, 0x3, R53, 0x48, !PT ;  /* 0x0000000300ff7812 */ /* 0x000fe20007824835 */
[----:B------:R-:W-:Y:S01]  /*66a0*/  @!UPT UIADD3 URZ, UPT, UPT, URZ, URZ, URZ ;  /* 0x000000fffffff290 */ /* 0x000fe2000fffe0ff */
[----:B--2---:R-:W-:Y:S11]  /*66b0*/  @P0 BRA `(.L_x_100) ;  /* 0x0000000000080947 */ /* 0x004ff60003800000 */
[----:B------:R-:W2:Y:S02]  /*66c0*/  SYNCS.PHASECHK.TRANS64.TRYWAIT P0, [R72+URZ+0xc0], R3 ;  /* 0x0000c003480075a7 */ /* 0x000ea400080011ff */
[----:B--2---:R-:W-:Y:S05]  /*66d0*/  @!P0 BRA `(.L_x_101) ;  /* 0x0000001c00108947 */ /* 0x004fea0003800000 */
.L_x_100:
[----:B------:R-:W-:Y:S05]  /*66e0*/  @!P1 BRA `(.L_x_102) ;  /* 0x0000000000409947 */ /* 0x000fea0003800000 */
[----:B------:R-:W3:Y:S01]  /*66f0*/  LDCU.64 UR8, c[0x4][0x70] ;  /* 0x01000e00ff0877ac */ /* 0x000ee20008000a00 */
[----:B--2---:R-:W-:Y:S01]  /*6700*/  MOV R3, 0x0 ;  /* 0x0000000000037802 */ /* 0x004fe20000000f00 */
[----:B------:R-:W-:Y:S02]  /*6710*/  HFMA2 R12, -RZ, RZ, 0, 5.9604644775390625e-08 ;  /* 0x00000001ff0c7431 */ /* 0x000fe400000001ff */
[----:B------:R-:W-:Y:S02]  /*6720*/  IMAD.MOV.U32 R8, RZ, RZ, 0x192 ;  /* 0x00000192ff087424 */ /* 0x000fe400078e00ff */
[----:B------:R-:W-:Y:S01]  /*6730*/  IMAD.MOV.U32 R13, RZ, RZ, RZ ;  /* 0x000000ffff0d7224 */ /* 0x000fe200078e00ff */
[----:B------:R-:W2:Y:S01]  /*6740*/  LDCU.64 UR6, c[0x4][0x78] ;  /* 0x01000f00ff0677ac */ /* 0x000ea20008000a00 */
[----:B------:R-:W1:Y:S01]  /*6750*/  LDC.64 R2, c[0x4][R3] ;  /* 0x0100000003027b82 */ /* 0x000e620000000a00 */
[----:B------:R-:W5:Y:S01]  /*6760*/  LDCU.64 UR4, c[0x4][0x10] ;  /* 0x01000200ff0477ac */ /* 0x000f620008000a00 */
[----:B---3--:R-:W-:Y:S01]  /*6770*/  MOV R5, UR9 ;  /* 0x0000000900057c02 */ /* 0x008fe20008000f00 */
[----:B------:R-:W-:Y:S01]  /*6780*/  IMAD.U32 R4, RZ, RZ, UR8 ;  /* 0x00000008ff047e24 */ /* 0x000fe2000f8e00ff */
[----:B--2---:R-:W-:Y:S01]  /*6790*/  MOV R7, UR7 ;  /* 0x0000000700077c02 */ /* 0x004fe20008000f00 */
[----:B------:R-:W-:Y:S01]  /*67a0*/  IMAD.U32 R6, RZ, RZ, UR6 ;  /* 0x00000006ff067e24 */ /* 0x000fe2000f8e00ff */
[----:B-----5:R-:W-:Y:S01]  /*67b0*/  MOV R11, UR5 ;  /* 0x00000005000b7c02 */ /* 0x020fe20008000f00 */
[----:B------:R-:W-:Y:S02]  /*67c0*/  IMAD.U32 R10, RZ, RZ, UR4 ;  /* 0x00000004ff0a7e24 */ /* 0x000fe4000f8e00ff */
[----:B------:R-:W-:Y:S07]  /*67d0*/  LEPC R20, `(.L_x_102) ;  /* 0x000000001014794e */ /* 0x000fee0000000000 */
[----:B-1--4-:R-:W-:Y:S05]  /*67e0*/  CALL.ABS.NOINC R2 ;  /* 0x0000000002007343 */ /* 0x012fea0003c00000 */
.L_x_102:
[----:B------:R-:W-:Y:S05]  /*67f0*/  WARPSYNC.ALL ;  /* 0x0000000000007948 */ /* 0x000fea0003800000 */
[----:B------:R-:W-:Y:S01]  /*6800*/  R2UR UR4, R25 ;  /* 0x00000000190472ca */ /* 0x000fe200000e0000 */
[----:B------:R-:W-:Y:S01]  /*6810*/  BSSY.RECONVERGENT B0, `(.L_x_103) ;  /* 0x000003f000007945 */ /* 0x000fe20003800200 */
[----:B------:R-:W-:Y:S02]  /*6820*/  MOV R20, UR46 ;  /* 0x0000002e00147c02 */ /* 0x000fe40008000f00 */
[----:B------:R-:W-:Y:S02]  /*6830*/  SHF.L.U32 R70, R62, 0x2, RZ ;  /* 0x000000023e467819 */ /* 0x000fe400000006ff */
[----:B------:R-:W-:Y:S02]  /*6840*/  LEA R20, R20, R27, 0xb ;  /* 0x0000001b14147211 */ /* 0x000fe400078e58ff */
[----:B------:R-:W-:Y:S02]  /*6850*/  SHF.L.U32 R71, R61, 0x2, RZ ;  /* 0x000000023d477819 */ /* 0x000fe400000006ff */
[----:B------:R-:W-:Y:S02]  /*6860*/  LEA R20, R20, UR44, 0x2 ;  /* 0x0000002c14147c11 */ /* 0x000fe4000f8e10ff */
[----:B------:R-:W-:Y:S01]  /*6870*/  ISETP.NE.AND P0, PT, R63, RZ, PT ;  /* 0x000000ff3f00720c */ /* 0x000fe20003f05270 */
[----:B------:R-:W3:Y:S02]  /*6880*/  LDTM.16dp128bit.x8 R4, tmem[UR4] ;  /* 0x00000004000479ee */ /* 0x000ee40008180000 */
[C---:B---3--:R-:W-:Y:S01]  /*6890*/  FMUL R0, R24.reuse, R4 ;  /* 0x0000000418007220 */ /* 0x048fe20000400000 */
[C---:B------:R-:W-:Y:S01]  /*68a0*/  FMUL R2, R24.reuse, R5 ;  /* 0x0000000518027220 */ /* 0x040fe20000400000 */
[C---:B--2---:R-:W-:Y:S01]  /*68b0*/  FMUL R3, R24.reuse, R6 ;  /* 0x0000000618037220 */ /* 0x044fe20000400000 */
[----:B------:R-:W-:Y:S01]  /*68c0*/  FMUL R7, R24, R7 ;  /* 0x0000000718077220 */ /* 0x000fe20000400000 */
[----:B----4-:R-:W-:Y:S01]  /*68d0*/  FFMA R28, R26, R32, R0 ;  /* 0x000000201a1c7223 */ /* 0x010fe20000000000 */
[----:B------:R-:W-:Y:S01]  /*68e0*/  FMUL R4, R24, R8 ;  /* 0x0000000818047220 */ /* 0x000fe20000400000 */
[----:B------:R-:W-:Y:S01]  /*68f0*/  FFMA R29, R26, R33, R2 ;  /* 0x000000211a1d7223 */ /* 0x000fe20000000002 */
[----:B------:R-:W-:Y:S01]  /*6900*/  FMUL R5, R24, R9 ;  /* 0x0000000918057220 */ /* 0x000fe20000400000 */
[----:B------:R-:W-:Y:S01]  /*6910*/  FFMA R30, R26, R34, R3 ;  /* 0x000000221a1e7223 */ /* 0x000fe20000000003 */
[----:B------:R-:W-:Y:S01]  /*6920*/  FMUL R6, R24, R10 ;  /* 0x0000000a18067220 */ /* 0x000fe20000400000 */
[----:B------:R-:W-:Y:S01]  /*6930*/  FFMA R31, R26, R35, R7 ;  /* 0x000000231a1f7223 */ /* 0x000fe20000000007 */
[----:B------:R-:W-:Y:S01]  /*6940*/  FMUL R11, R24, R11 ;  /* 0x0000000b180b7220 */ /* 0x000fe20000400000 */
[----:B-1----:R-:W-:Y:S01]  /*6950*/  FFMA R4, R26, R36, R4 ;  /* 0x000000241a047223 */ /* 0x002fe20000000004 */
[----:B------:R-:W-:Y:S01]  /*6960*/  FMUL R8, R24, R12 ;  /* 0x0000000c18087220 */ /* 0x000fe20000400000 */
[----:B------:R-:W-:Y:S01]  /*6970*/  FFMA R5, R26, R37, R5 ;  /* 0x000000251a057223 */ /* 0x000fe20000000005 */
[----:B------:R1:W-:Y:S01]  /*6980*/  STSM.16.M88.4 [R20+0x400], R28 ;  /* 0x0004001c14007844 */ /* 0x0003e20000000200 */
[----:B------:R-:W-:Y:S01]  /*6990*/  FMUL R9, R24, R13 ;  /* 0x0000000d18097220 */ /* 0x000fe20000400000 */
[----:B------:R-:W-:Y:S01]  /*69a0*/  FFMA R6, R26, R38, R6 ;  /* 0x000000261a067223 */ /* 0x000fe20000000006 */
[C---:B------:R-:W-:Y:S01]  /*69b0*/  FMUL R10, R24.reuse, R14 ;  /* 0x0000000e180a7220 */ /* 0x040fe20000400000 */
[----:B------:R-:W-:Y:S01]  /*69c0*/  FMUL R13, R24, R17 ;  /* 0x00000011180d7220 */ /* 0x000fe20000400000 */
[----:B------:R-:W-:Y:S01]  /*69d0*/  IADD3 R17, PT, PT, R70, 0x400, R20 ;  /* 0x0000040046117810 */ /* 0x000fe20007ffe014 */
[----:B------:R-:W-:Y:S01]  /*69e0*/  FFMA R7, R26, R39, R11 ;  /* 0x000000271a077223 */ /* 0x000fe2000000000b */
[----:B------:R-:W-:Y:S01]  /*69f0*/  FMUL R15, R24, R15 ;  /* 0x0000000f180f7220 */ /* 0x000fe20000400000 */
[----:B------:R-:W-:Y:S01]  /*6a00*/  FFMA R8, R26, R40, R8 ;  /* 0x000000281a087223 */ /* 0x000fe20000000008 */
[----:B------:R-:W-:Y:S01]  /*6a10*/  FMUL R12, R24, R16 ;  /* 0x00000010180c7220 */ /* 0x000fe20000400000 */
[C---:B------:R-:W-:Y:S01]  /*6a20*/  FFMA R9, R26.reuse, R41, R9 ;  /* 0x000000291a097223 */ /* 0x040fe20000000009 */
[----:B------:R1:W-:Y:S01]  /*6a30*/  STSM.16.M88.4 [R17], R4 ;  /* 0x0000000411007844 */ /* 0x0003e20000000200 */
[----:B------:R-:W-:Y:S01]  /*6a40*/  FFMA R10, R26, R42, R10 ;  /* 0x0000002a1a0a7223 */ /* 0x000fe2000000000a */
[----:B------:R-:W-:Y:S01]  /*6a50*/  FMUL R14, R24, R18 ;  /* 0x00000012180e7220 */ /* 0x000fe20000400000 */
[----:B------:R-:W-:Y:S01]  /*6a60*/  IADD3 R16, PT, PT, R71, 0x400, R20 ;  /* 0x0000040047107810 */ /* 0x000fe20007ffe014 */
[----:B------:R-:W-:Y:S01]  /*6a70*/  FFMA R11, R26, R43, R15 ;  /* 0x0000002b1a0b7223 */ /* 0x000fe2000000000f */
[----:B------:R-:W-:Y:S01]  /*6a80*/  FMUL R19, R24, R19 ;  /* 0x0000001318137220 */ /* 0x000fe20000400000 */
[C---:B------:R-:W-:Y:S01]  /*6a90*/  FFMA R12, R26.reuse, R44, R12 ;  /* 0x0000002c1a0c7223 */ /* 0x040fe2000000000c */
[C---:B------:R-:W-:Y:S01]  /*6aa0*/  FFMA R13, R26.reuse, R45, R13 ;  /* 0x0000002d1a0d7223 */ /* 0x040fe2000000000d */
[----:B------:R-:W-:Y:S01]  /*6ab0*/  FFMA R14, R26, R46, R14 ;  /* 0x0000002e1a0e7223 */ /* 0x000fe2000000000e */
[----:B------:R1:W-:Y:S01]  /*6ac0*/  STSM.16.M88.4 [R16], R8 ;  /* 0x0000000810007844 */ /* 0x0003e20000000200 */
[----:B------:R-:W-:Y:S01]  /*6ad0*/  IADD3 R0, PT, PT, R70, R16, RZ ;  /* 0x0000001046007210 */ /* 0x000fe20007ffe0ff */
[----:B------:R-:W-:Y:S05]  /*6ae0*/  FFMA R15, R26, R47, R19 ;  /* 0x0000002f1a0f7223 */ /* 0x000fea0000000013 */
[----:B------:R1:W-:Y:S01]  /*6af0*/  STSM.16.M88.4 [R0], R12 ;  /* 0x0000000c00007844 */ /* 0x0003e20000000200 */
[----:B------:R-:W-:Y:S01]  /*6b00*/  @!PT LDS RZ, [RZ] ;  /* 0x00000000fffff984 */ /* 0x000fe20000000800 */
[----:B------:R-:W-:Y:S01]  /*6b10*/  @!PT LDS RZ, [RZ] ;  /* 0x00000000fffff984 */ /* 0x000fe20000000800 */
[----:B------:R-:W-:Y:S01]  /*6b20*/  @!PT LDS RZ, [RZ] ;  /* 0x00000000fffff984 */ /* 0x000fe20000000800 */
[----:B------:R-:W-:Y:S01]  /*6b30*/  @!PT LDS RZ, [RZ] ;  /* 0x00000000fffff984 */ /* 0x000fe20000000800 */
[----:B------:R2:W-:Y:S06]  /*6b40*/  MEMBAR.ALL.CTA ;  /* 0x0000000000007992 */ /* 0x0005ec0000008000 */
[----:B--2---:R-:W2:Y:S02]  /*6b50*/  FENCE.VIEW.ASYNC.S ;  /* 0x00000000000073c6 */ /* 0x004ea40000000000 */
[----:B--2---:R-:W-:Y:S06]  /*6b60*/  BAR.SYNC.DEFER_BLOCKING 0x1, 0x80 ;  /* 0x0042000000007b1d */ /* 0x004fec0000010000 */
[----:B------:R-:W-:Y:S05]  /*6b70*/  @P0 BRA `(.L_x_104) ;  /* 0x0000000000200947 */ /* 0x000fea0003800000 */
[----:B------:R-:W2:Y:S01]  /*6b80*/  LDCU.64 UR6, c[0x0][0x348] ;  /* 0x00006900ff0677ac */ /* 0x000ea20008000a00 */
[----:B------:R-:W-:Y:S01]  /*6b90*/  ULEA UR5, UR46, UR44, 0xd ;  /* 0x0000002c2e057291 */ /* 0x000fe2000f8e68ff */
[----:B------:R-:W-:Y:S03]  /*6ba0*/  UMOV UR51, UR36 ;  /* 0x0000002400337c82 */ /* 0x000fe60008000000 */
[----:B------:R-:W-:Y:S02]  /*6bb0*/  UIADD3 UR48, UPT, UPT, UR5, 0x400, URZ ;  /* 0x0000040005307890 */ /* 0x000fe4000fffe0ff */
[----:B--2---:R-:W-:Y:S04]  /*6bc0*/  UIADD3 UR4, UP0, UPT, UR6, 0x680, URZ ;  /* 0x0000068006047890 */ /* 0x004fe8000ff1e0ff */
[----:B------:R-:W-:Y:S09]  /*6bd0*/  UIADD3.X UR5, UPT, UPT, URZ, UR7, URZ, UP0, !UPT ;  /* 0x00000007ff057290 */ /* 0x000ff200087fe4ff */
[----:B------:R2:W-:Y:S02]  /*6be0*/  UTMASTG.3D [UR48], [UR4] ;  /* 0x00000030040073b5 */ /* 0x0005e40008010000 */
[----:B--2---:R0:W-:Y:S02]  /*6bf0*/  UTMACMDFLUSH ;  /* 0x00000000000079b7 */ /* 0x0041e40000000000 */
.L_x_104:
[----:B------:R-:W-:Y:S05]  /*6c00*/  BSYNC.RECONVERGENT B0 ;  /* 0x0000000000007941 */ /* 0x000fea0003800200 */
.L_x_103:
[----:B------:R-:W-:Y:S01]  /*6c10*/  UIADD3 UR47, UPT, UPT, UR46, 0x1, URZ ;  /* 0x000000012e2f7890 */ /* 0x000fe2000fffe0ff */
[----:B------:R-:W-:Y:S03]  /*6c20*/  BSSY.RECONVERGENT B0, `(.L_x_105) ;  /* 0x0000005000007945 */ /* 0x000fe60003800200 */
[----:B------:R-:W-:Y:S04]  /*6c30*/  UISETP.NE.AND UP0, UPT, UR47, 0x3, UPT ;  /* 0x000000032f00788c */ /* 0x000fe8000bf05270 */
[----:B------:R-:W-:Y:S01]  /*6c40*/  USEL UR45, UR47, URZ, UP0 ;  /* 0x000000ff2f2d7287 */ /* 0x000fe20008000000 */
[----:B------:R-:W-:Y:S11]  /*6c50*/  @P0 BRA `(.L_x_106) ;  /* 0x0000000000040947 */ /* 0x000ff60003800000 */
[----:B------:R-:W-:Y:S04]  /*6c60*/  DEPBAR.LE SB0, 0x1 ;  /* 0x000080400000791a */ /* 0x000fe80000000000 */
.L_x_106:
[----:B------:R-:W-:Y:S05]  /*6c70*/  BSYNC.RECONVERGENT B0 ;  /* 0x0000000000007941 */ /* 0x000fea0003800200 */
.L_x_105:
[----:B------:R-:W-:Y:S01]  /*6c80*/  BAR.SYNC.DEFER_BLOCKING 0x1, 0x80 ;  /* 0x0042000000007b1d */ /* 0x000fe20000010000 */
[----:B------:R-:W-:Y:S01]  /*6c90*/  ISETP.NE.AND P1, PT, R69, RZ, PT ;  /* 0x000000ff4500720c */ /* 0x000fe20003f25270 */
[----:B------:R-:W-:Y:S01]  /*6ca0*/  UISETP.NE.AND UP0, UPT, UR53, URZ, UPT ;  /* 0x000000ff3500728c */ /* 0x000fe2000bf05270 */
[----:B------:R-:W-:Y:S11]  /*6cb0*/  LEA R2, R74, UR44, 0x3 ;  /* 0x0000002c4a027c11 */ /* 0x000ff6000f8e18ff */
[----:B------:R-:W-:Y:S01]  /*6cc0*/  @P1 SHF.L.U32 R3, R73, 0x1f, RZ ;  /* 0x0000001f49031819 */ /* 0x000fe200000006ff */
[----:B------:R-:W-:Y:S06]  /*6cd0*/  BRA.U !UP0, `(.L_x_107) ;  /* 0x0000000108247547 */ /* 0x000fec000b800000 */
[----:B-1----:R-:W-:Y:S01]  /*6ce0*/  IMAD.U32 R4, RZ, RZ, UR52 ;  /* 0x00000034ff047e24 */ /* 0x002fe2000f8e00ff */
[----:B------:R-:W-:Y:S01]  /*6cf0*/  MOV R0, UR54 ;  /* 0x0000003600007c02 */ /* 0x000fe20008000f00 */
[----:B------:R-:W-:Y:S03]  /*6d00*/  UIADD3 UR4, UPT, UPT, UR52, 0x1, URZ ;  /* 0x0000000134047890 */ /* 0x000fe6000fffe0ff */
[----:B------:R-:W-:Y:S01]  /*6d10*/  @P1 LEA R4, R4, UR44, 0x3 ;  /* 0x0000002c04041c11 */ /* 0x000fe2000f8e18ff */
[----:B------:R-:W-:Y:S04]  /*6d20*/  UISETP.NE.AND UP0, UPT, UR4, 0x3, UPT ;  /* 0x000000030400788c */ /* 0x000fe8000bf05270 */
[----:B------:R-:W-:Y:S01]  /*6d30*/  @P1 VIADD R4, R4, 0x78 ;  /* 0x0000007804041836 */ /* 0x000fe20000000000 */
[----:B------:R-:W-:Y:S04]  /*6d40*/  USEL UR52, UR4, URZ, UP0 ;  /* 0x000000ff04347287 */ /* 0x000fe80008000000 */
[----:B------:R-:W-:Y:S04]  /*6d50*/  @P1 PRMT R0, R0, 0x654, R4 ;  /* 0x0000065400001816 */ /* 0x000fe80000000004 */
[----:B------:R2:W-:Y:S04]  /*6d60*/  @P1 SYNCS.ARRIVE.TRANS64.RED.A1T0 RZ, [R0+URZ], RZ ;  /* 0x000000ff00ff19a7 */ /* 0x0005e800081004ff */
.L_x_107:
[----:B------:R-:W3:Y:S01]  /*6d70*/  @P1 SYNCS.PHASECHK.TRANS64.TRYWAIT P0, [R2+URZ+0x60], R3 ;  /* 0x00006003020015a7 */ /* 0x000ee200080011ff */
[----:B------:R-:W-:Y:S01]  /*6d80*/  BSSY B1, `(.L_x_108) ;  /* 0x0000017000017945 */ /* 0x000fe20003800000 */
[----:B---3--:R-:W-:Y:S03]  /*6d90*/  @P1 SEL R75, RZ, 0x1, !P0 ;  /* 0x00000001ff4b1807 */ /* 0x008fe60004000000 */
[----:B------:R-:W-:Y:S05]  /*6da0*/  @!P1 BRA `(.L_x_109) ;  /* 0x0000000000509947 */ /* 0x000fea0003800000 */
[----:B------:R-:W-:Y:S01]  /*6db0*/  ISETP.NE.AND P1, PT, R76, RZ, PT ;  /* 0x000000ff4c00720c */ /* 0x000fe20003f25270 */
[----:B------:R-:W-:Y:S01]  /*6dc0*/  BSSY B0, `(.L_x_110) ;  /* 0x000000a000007945 */ /* 0x000fe20003800000 */
[----:B------:R-:W-:Y:S11]  /*6dd0*/  ISETP.NE.AND P0, PT, R75, RZ, PT ;  /* 0x000000ff4b00720c */ /* 0x000ff60003f05270 */
[----:B-1----:R-:W-:Y:S05]  /*6de0*/  @P1 IMAD R4, R74, 0x800, R27 ;  /* 0x000008004a041824 */ /* 0x002fea00078e021b */
[----:B------:R-:W-:Y:S05]  /*6df0*/  @P1 LEA R4, R4, UR44, 0x2 ;  /* 0x0000002c04041c11 */ /* 0x000fea000f8e10ff */
[--C-:B--2---:R-:W-:Y:S02]  /*6e00*/  @P1 IMAD.IADD R0, R71, 0x1, R4.reuse ;  /* 0x0000000147001824 */ /* 0x104fe400078e0204 */
[----:B------:R-:W-:Y:S01]  /*6e10*/  @P1 IMAD.IADD R3, R70, 0x1, R4 ;  /* 0x0000000146031824 */ /* 0x000fe200078e0204 */
[----:B------:R-:W-:Y:S06]  /*6e20*/  @P0 BRA `(.L_x_111) ;  /* 0x00000000000c0947 */ /* 0x000fec0003800000 */
[----:B------:R-:W-:Y:S04]  /*6e30*/  SHF.L.U32 R73, R73, 0x1f, RZ ;  /* 0x0000001f49497819 */ /* 0x000fe800000006ff */
[----:B------:R-:W1:Y:S02]  /*6e40*/  SYNCS.PHASECHK.TRANS64.TRYWAIT P0, [R2+URZ+0x60], R73 ;  /* 0x00006049020075a7 */ /* 0x000e6400080011ff */
[----:B-1----:R-:W-:Y:S05]  /*6e50*/  @!P0 BRA `(.L_x_112) ;  /* 0x0000001400448947 */ /* 0x002fea0003800000 */
.L_x_111:
[----:B------:R-:W-:Y:S05]  /*6e60*/  BSYNC B0 ;  /* 0x0000000000007941 */ /* 0x000fea0003800000 */
.L_x_110:
[----:B------:R-:W-:Y:S11]  /*6e70*/  ISETP.NE.AND P0, PT, R76, RZ, PT ;  /* 0x000000ff4c00720c */ /* 0x000ff60003f05270 */
[----:B------:R-:W-:Y:S02]  /*6e80*/  @!UPT UIADD3 URZ, UPT, UPT, URZ, URZ, URZ ;  /* 0x000000fffffff290 */ /* 0x000fe4000fffe0ff */
[----:B-1----:R-:W-:Y:S01]  /*6e90*/  @P0 IADD3 R2, PT, PT, R70, R0, RZ ;  /* 0x0000000046020210 */ /* 0x002fe20007ffe0ff */
[----:B------:R-:W-:Y:S05]  /*6ea0*/  @P0 WARPSYNC.ALL ;  /* 0x0000000000000948 */ /* 0x000fea0003800000 */
[----:B------:R3:W4:Y:S04]  /*6eb0*/  @P0 LDSM.16.M88.4 R32, [R4+0x400] ;  /* 0x000400000420083b */ /* 0x0007280000000200 */
[----:B------:R3:W1:Y:S04]  /*6ec0*/  @P0 LDSM.16.M88.4 R36, [R3+0x400] ;  /* 0x000400000324083b */ /* 0x0006680000000200 */
[----:B------:R3:W2:Y:S04]  /*6ed0*/  @P0 LDSM.16.M88.4 R40, [R0+0x400] ;  /* 0x000400000028083b */ /* 0x0006a80000000200 */
[----:B------:R3:W1:Y:S02]  /*6ee0*/  @P0 LDSM.16.M88.4 R44, [R2+0x400] ;  /* 0x00040000022c083b */ /* 0x0006640000000200 */
.L_x_109:
[----:B------:R-:W-:Y:S05]  /*6ef0*/  BSYNC B1 ;  /* 0x0000000000017941 */ /* 0x000fea0003800000 */
.L_x_108:
[----:B-123--:R-:W-:Y:S05]  /*6f00*/  VIADD R0, R25, 0x20 ;  /* 0x0000002019007836 */ /* 0x00efea0000000000 */
[----:B------:R-:W-:Y:S04]  /*6f10*/  SHF.R.U32.HI R0, RZ, 0x15, R0 ;  /* 0x00000015ff007819 */ /* 0x000fe80000011600 */
[----:B------:R-:W-:Y:S11]  /*6f20*/  LOP3.LUT P0, RZ, R0, 0x3, R53, 0x48, !PT ;  /* 0x0000000300ff7812 */ /* 0x000ff60007804835 */
[----:B------:R-:W-:Y:S02]  /*6f30*/  @!UPT UIADD3 URZ, UPT, UPT, URZ, URZ, URZ ;  /* 0x000000fffffff290 */ /* 0x000fe4000fffe0ff */
[----:B------:R-:W-:Y:S05]  /*6f40*/  @!P0 BRA `(.L_x_113) ;  /* 0x0000000000408947 */ /* 0x000fea0003800000 */
[----:B------:R-:W1:Y:S01]  /*6f50*/  LDCU.64 UR8, c[0x4][0x70] ;  /* 0x01000e00ff0877ac */ /* 0x000e620008000a00 */
[----:B------:R-:W-:Y:S01]  /*6f60*/  MOV R3, 0x0 ;  /* 0x0000000000037802 */ /* 0x000fe20000000f00 */
[----:B------:R-:W-:Y:S02]  /*6f70*/  HFMA2 R12, -RZ, RZ, 0, 5.9604644775390625e-08 ;  /* 0x00000001ff0c7431 */ /* 0x000fe400000001ff */
[----:B------:R-:W-:Y:S02]  /*6f80*/  IMAD.MOV.U32 R8, RZ, RZ, 0x192 ;  /* 0x00000192ff087424 */ /* 0x000fe400078e00ff */
[----:B------:R-:W-:Y:S01]  /*6f90*/  IMAD.MOV.U32 R13, RZ, RZ, RZ ;  /* 0x000000ffff0d7224 */ /* 0x000fe200078e00ff */
[----:B------:R-:W2:Y:S01]  /*6fa0*/  LDCU.64 UR6, c[0x4][0x78] ;  /* 0x01000f00ff0677ac */ /* 0x000ea20008000a00 */
[----:B------:R-:W3:Y:S01]  /*6fb0*/  LDC.64 R2, c[0x4][R3] ;  /* 0x0100000003027b82 */ /* 0x000ee20000000a00 */
[----:B------:R-:W5:Y:S01]  /*6fc0*/  LDCU.64 UR4, c[0x4][0x10] ;  /* 0x01000200ff0477ac */ /* 0x000f620008000a00 */
[----:B-1----:R-:W-:Y:S01]  /*6fd0*/  MOV R5, UR9 ;  /* 0x0000000900057c02 */ /* 0x002fe20008000f00 */
[----:B------:R-:W-:Y:S01]  /*6fe0*/  IMAD.U32 R4, RZ, RZ, UR8 ;  /* 0x00000008ff047e24 */ /* 0x000fe2000f8e00ff */
[----:B--2---:R-:W-:Y:S01]  /*6ff0*/  MOV R7, UR7 ;  /* 0x0000000700077c02 */ /* 0x004fe20008000f00 */
[----:B------:R-:W-:Y:S01]  /*7000*/  IMAD.U32 R6, RZ, RZ, UR6 ;  /* 0x00000006ff067e24 */ /* 0x000fe2000f8e00ff */
[----:B-----5:R-:W-:Y:S01]  /*7010*/  MOV R11, UR5 ;  /* 0x00000005000b7c02 */ /* 0x020fe20008000f00 */
[----:B------:R-:W-:Y:S02]  /*7020*/  IMAD.U32 R10, RZ, RZ, UR4 ;  /* 0x00000004ff0a7e24 */ /* 0x000fe4000f8e00ff */
[----:B------:R-:W-:Y:S07]  /*7030*/  LEPC R20, `(.L_x_113) ;  /* 0x000000001014794e */ /* 0x000fee0000000000 */
[----:B---34-:R-:W-:Y:S05]  /*7040*/  CALL.ABS.NOINC R2 ;  /* 0x0000000002007343 */ /* 0x018fea0003c00000 */
.L_x_113:
[----:B------:R-:W-:Y:S01]  /*7050*/  ISETP.NE.AND P0, PT, R63, RZ, PT ;  /* 0x000000ff3f00720c */ /* 0x000fe20003f05270 */
[----:B------:R-:W-:Y:S05]  /*7060*/  WARPSYNC.ALL ;  /* 0x0000000000007948 */ /* 0x000fea0003800000 */
[----:B------:R-:W-:Y:S01]  /*7070*/  R2UR UR4, R25 ;  /* 0x00000000190472ca */ /* 0x000fe200000e0000 */
[----:B------:R-:W-:Y:S11]  /*7080*/  BSSY.RECONVERGENT B0, `(.L_x_114) ;  /* 0x0000045000007945 */ /* 0x000ff60003800200 */
[----:B------:R-:W-:Y:S01]  /*7090*/  @!UPT UIADD3 URZ, UPT, UPT, URZ, URZ, URZ ;  /* 0x000000fffffff290 */ /* 0x000fe2000fffe0ff */
[----:B------:R-:W1:Y:S01]  /*70a0*/  LDTM.16dp128bit.x8 R4, tmem[UR4+0x20] ;  /* 0x00002004000479ee */ /* 0x000e620008180000 */
[----:B------:R-:W-:Y:S01]  /*70b0*/  R2UR UR4, R72 ;  /* 0x00000000480472ca */ /* 0x000fe200000e0000 */
[----:B------:R-:W-:Y:S11]  /*70c0*/  NOP ;  /* 0x0000000000007918 */ /* 0x000ff60000000000 */
[----:B------:R-:W-:Y:S01]  /*70d0*/  @!UPT UIADD3 URZ, UPT, UPT, URZ, URZ, URZ ;  /* 0x000000fffffff290 */ /* 0x000fe2000fffe0ff */
[----:B------:R-:W-:Y:S04]  /*70e0*/  UIADD3 UR4, UPT, UPT, UR4, 0xe0, URZ ;  /* 0x000000e004047890 */ /* 0x000fe8000fffe0ff */
[----:B------:R-:W-:Y:S01]  /*70f0*/  UPRMT UR4, UR54, 0x654, UR4 ;  /* 0x0000065436047896 */ /* 0x000fe20008000004 */
[C---:B-1----:R-:W-:Y:S01]  /*7100*/  FMUL R0, R24.reuse, R4 ;  /* 0x0000000418007220 */ /* 0x042fe20000400000 */
[C---:B------:R-:W-:Y:S01]  /*7110*/  FMUL R2, R24.reuse, R5 ;  /* 0x0000000518027220 */ /* 0x040fe20000400000 */
[----:B------:R-:W-:Y:S06]  /*7120*/  FMUL R3, R24, R6 ;  /* 0x0000000618037220 */ /* 0x000fec0000400000 */
[----:B------:R-:W-:Y:S01]  /*7130*/  SYNCS.ARRIVE.TRANS64.RED.A1T0 RZ, [UR4], RZ ;  /* 0x000000ffffff79a7 */ /* 0x000fe20008100404 */
[C---:B----4-:R-:W-:Y:S01]  /*7140*/  FFMA R28, R26.reuse, R32, R0 ;  /* 0x000000201a1c7223 */ /* 0x050fe20000000000 */
[----:B------:R-:W-:Y:S01]  /*7150*/  MOV R0, UR45 ;  /* 0x0000002d00007c02 */ /* 0x000fe20008000f00 */
[----:B------:R-:W-:Y:S01]  /*7160*/  FFMA R29, R26, R33, R2 ;  /* 0x000000211a1d7223 */ /* 0x000fe20000000002 */
[C---:B------:R-:W-:Y:S01]  /*7170*/  FMUL R7, R24.reuse, R7 ;  /* 0x0000000718077220 */ /* 0x040fe20000400000 */
[----:B------:R-:W-:Y:S01]  /*7180*/  FMUL R4, R24, R8 ;  /* 0x0000000818047220 */ /* 0x000fe20000400000 */
[----:B------:R-:W-:Y:S01]  /*7190*/  LEA R0, R0, R27, 0xb ;  /* 0x0000001b00007211 */ /* 0x000fe200078e58ff */
[----:B------:R-:W-:Y:S01]  /*71a0*/  FMUL R5, R24, R9 ;  /* 0x0000000918057220 */ /* 0x000fe20000400000 */
[----:B------:R-:W-:Y:S01]  /*71b0*/  FFMA R30, R26, R34, R3 ;  /* 0x000000221a1e7223 */ /* 0x000fe20000000003 */
[----:B------:R-:W-:Y:S01]  /*71c0*/  FMUL R6, R24, R10 ;  /* 0x0000000a18067220 */ /* 0x000fe20000400000 */
[----:B------:R-:W-:Y:S01]  /*71d0*/  FFMA R31, R26, R35, R7 ;  /* 0x000000231a1f7223 */ /* 0x000fe20000000007 */
[----:B------:R-:W-:Y:S01]  /*71e0*/  LEA R0, R0, UR44, 0x2 ;  /* 0x0000002c00007c11 */ /* 0x000fe2000f8e10ff */
[----:B------:R-:W-:Y:S01]  /*71f0*/  FMUL R11, R24, R11 ;  /* 0x0000000b180b7220 */ /* 0x000fe20000400000 */
[----:B------:R-:W-:Y:S01]  /*7200*/  FFMA R4, R26, R36, R4 ;  /* 0x000000241a047223 */ /* 0x000fe20000000004 */
[----:B------:R-:W-:Y:S01]  /*7210*/  FMUL R8, R24, R12 ;  /* 0x0000000c18087220 */ /* 0x000fe20000400000 */
[----:B------:R-:W-:Y:S01]  /*7220*/  FFMA R5, R26, R37, R5 ;  /* 0x000000251a057223 */ /* 0x000fe20000000005 */
[----:B------:R1:W-:Y:S01]  /*7230*/  STSM.16.M88.4 [R0+0x400], R28 ;  /* 0x0004001c00007844 */ /* 0x0003e20000000200 */
[----:B------:R-:W-:Y:S01]  /*7240*/  FMUL R9, R24, R13 ;  /* 0x0000000d18097220 */ /* 0x000fe20000400000 */
[----:B------:R-:W-:Y:S01]  /*7250*/  FFMA R6, R26, R38, R6 ;  /* 0x000000261a067223 */ /* 0x000fe20000000006 */
[----:B------:R-:W-:Y:S01]  /*7260*/  FMUL R10, R24, R14 ;  /* 0x0000000e180a7220 */ /* 0x000fe20000400000 */
[----:B------:R-:W-:Y:S01]  /*7270*/  FFMA R7, R26, R39, R11 ;  /* 0x000000271a077223 */ /* 0x000fe2000000000b */
[----:B------:R-:W-:Y:S01]  /*7280*/  IADD3 R2, PT, PT, R70, 0x400, R0 ;  /* 0x0000040046027810 */ /* 0x000fe20007ffe000 */
[----:B------:R-:W-:Y:S01]  /*7290*/  FMUL R15, R24, R15 ;  /* 0x0000000f180f7220 */ /* 0x000fe20000400000 */
[----:B------:R-:W-:Y:S01]  /*72a0*/  FFMA R8, R26, R40, R8 ;  /* 0x000000281a087223 */ /* 0x000fe20000000008 */
[----:B------:R-:W-:Y:S01]  /*72b0*/  FMUL R12, R24, R16 ;  /* 0x00000010180c7220 */ /* 0x000fe20000400000 */
[----:B------:R-:W-:Y:S01]  /*72c0*/  FFMA R9, R26, R41, R9 ;  /* 0x000000291a097223 */ /* 0x000fe20000000009 */
[----:B------:R1:W-:Y:S01]  /*72d0*/  STSM.16.M88.4 [R2], R4 ;  /* 0x0000000402007844 */ /* 0x0003e20000000200 */
[----:B------:R-:W-:Y:S01]  /*72e0*/  FMUL R13, R24, R17 ;  /* 0x00000011180d7220 */ /* 0x000fe20000400000 */
[----:B------:R-:W-:Y:S01]  /*72f0*/  FFMA R10, R26, R42, R10 ;  /* 0x0000002a1a0a7223 */ /* 0x000fe2000000000a */
[----:B------:R-:W-:Y:S01]  /*7300*/  FMUL R14, R24, R18 ;  /* 0x00000012180e7220 */ /* 0x000fe20000400000 */
[----:B------:R-:W-:Y:S01]  /*7310*/  FFMA R11, R26, R43, R15 ;  /* 0x0000002b1a0b7223 */ /* 0x000fe2000000000f */
[----:B------:R-:W-:Y:S01]  /*7320*/  IADD3 R71, PT, PT, R71, 0x400, R0 ;  /* 0x0000040047477810 */ /* 0x000fe20007ffe000 */
[----:B------:R-:W-:Y:S01]  /*7330*/  FMUL R19, R24, R19 ;  /* 0x0000001318137220 */ /* 0x000fe20000400000 */
[C---:B------:R-:W-:Y:S01]  /*7340*/  FFMA R12, R26.reuse, R44, R12 ;  /* 0x0000002c1a0c7223 */ /* 0x040fe2000000000c */
[C---:B------:R-:W-:Y:S01]  /*7350*/  FFMA R13, R26.reuse, R45, R13 ;  /* 0x0000002d1a0d7223 */ /* 0x040fe2000000000d */
[C---:B------:R-:W-:Y:S01]  /*7360*/  FFMA R14, R26.reuse, R46, R14 ;  /* 0x0000002e1a0e7223 */ /* 0x040fe2000000000e */
[----:B------:R1:W-:Y:S01]  /*7370*/  STSM.16.M88.4 [R71], R8 ;  /* 0x0000000847007844 */ /* 0x0003e20000000200 */
[----:B------:R-:W-:Y:S01]  /*7380*/  FFMA R15, R26, R47, R19 ;  /* 0x0000002f1a0f7223 */ /* 0x000fe20000000013 */
[----:B------:R-:W-:Y:S05]  /*7390*/  IADD3 R70, PT, PT, R70, R71, RZ ;  /* 0x0000004746467210 */ /* 0x000fea0007ffe0ff */
        /* <DEDUP_REMOVED lines=10> */
[----:B------:R-:W-:Y:S02]  /*7440*/  ULEA UR5, UR45, UR44, 0xd ;  /* 0x0000002c2d057291 */ /* 0x000fe4000f8e68ff */
[----:B------:R-:W-:Y:S02]  /*7450*/  UIADD3 UR9, UPT, UPT, UR49, 0x20, URZ ;  /* 0x0000002031097890 */ /* 0x000fe4000fffe0ff */
[----:B------:R-:W-:Y:S01]  /*7460*/  UIADD3 UR8, UPT, UPT, UR5, 0x400, URZ ;  /* 0x0000040005087890 */ /* 0x000fe2000fffe0ff */
[----:B------:R-:W-:Y:S01]  /*7470*/  UMOV UR10, UR50 ;  /* 0x00000032000a7c82 */ /* 0x000fe20008000000 */
[----:B------:R-:W-:Y:S01]  /*7480*/  UMOV UR11, UR36 ;  /* 0x00000024000b7c82 */ /* 0x000fe20008000000 */
[----:B--2---:R-:W-:Y:S04]  /*7490*/  UIADD3 UR4, UP0, UPT, UR6, 0x680, URZ ;  /* 0x0000068006047890 */ /* 0x004fe8000ff1e0ff */
[----:B------:R-:W-:Y:S09]  /*74a0*/  UIADD3.X UR5, UPT, UPT, URZ, UR7, URZ, UP0, !UPT ;  /* 0x00000007ff057290 */ /* 0x000ff200087fe4ff */
[----:B------:R2:W-:Y:S02]  /*74b0*/  UTMASTG.3D [UR8], [UR4] ;  /* 0x00000008040073b5 */ /* 0x0005e40008010000 */
[----:B--2---:R0:W-:Y:S02]  /*74c0*/  UTMACMDFLUSH ;  /* 0x00000000000079b7 */ /* 0x0041e40000000000 */
.L_x_115:
[----:B------:R-:W-:Y:S05]  /*74d0*/  BSYNC.RECONVERGENT B0 ;  /* 0x0000000000007941 */ /* 0x000fea0003800200 */
.L_x_114:
[----:B------:R-:W-:Y:S01]  /*74e0*/  UIADD3 UR4, UPT, UPT, UR45, 0x1, URZ ;  /* 0x000000012d047890 */ /* 0x000fe2000fffe0ff */
[----:B------:R-:W-:Y:S03]  /*74f0*/  BSSY.RECONVERGENT B0, `(.L_x_116) ;  /* 0x0000008000007945 */ /* 0x000fe60003800200 */
[----:B------:R-:W-:Y:S04]  /*7500*/  UISETP.NE.AND UP0, UPT, UR4, 0x3, UPT ;  /* 0x000000030400788c */ /* 0x000fe8000bf05270 */
[----:B------:R-:W-:Y:S02]  /*7510*/  UISETP.EQ.XOR UP1, UPT, UR47, 0x3, !UP0 ;  /* 0x000000032f00788c */ /* 0x000fe4000c722a70 */
[----:B------:R-:W-:Y:S02]  /*7520*/  USEL UR46, UR4, URZ, UP0 ;  /* 0x000000ff042e7287 */ /* 0x000fe40008000000 */
[----:B------:R-:W-:Y:S04]  /*7530*/  USEL UR5, URZ, 0x1, !UP1 ;  /* 0x00000001ff057887 */ /* 0x000fe8000c800000 */
[----:B------:R-:W-:Y:S01]  /*7540*/  ULOP3.LUT UR55, UR55, UR5, URZ, 0x3c, !UPT ;  /* 0x0000000537377292 */ /* 0x000fe2000f8e3cff */
[----:B------:R-:W-:Y:S11]  /*7550*/  @P0 BRA `(.L_x_117) ;  /* 0x0000000000040947 */ /* 0x000ff60003800000 */
[----:B------:R-:W-:Y:S04]  /*7560*/  DEPBAR.LE SB0, 0x1 ;  /* 0x000080400000791a */ /* 0x000fe80000000000 */
.L_x_117:
[----:B------:R-:W-:Y:S05]  /*7570*/  BSYNC.RECONVERGENT B0 ;  /* 0x0000000000007941 */ /* 0x000fea0003800200 */
.L_x_116:
[----:B------:R-:W-:Y:S01]  /*7580*/  BAR.SYNC.DEFER_BLOCKING 0x1, 0x80 ;  /* 0x0042000000007b1d */ /* 0x000fe20000010000 */
[----:B------:R-:W-:Y:S01]  /*7590*/  UISETP.NE.AND UP0, UPT, UR53, -0x2, UPT ;  /* 0xfffffffe3500788c */ /* 0x000fe2000bf05270 */
[----:B------:R-:W-:Y:S08]  /*75a0*/  IADD3 R22, PT, PT, R22, 0x1, RZ ;  /* 0x0000000116167810 */ /* 0x000ff00007ffe0ff */
[----:B------:R-:W-:Y:S05]  /*75b0*/  BRA.U !UP0, `(.L_x_118) ;  /* 0x0000000108287547 */ /* 0x000fea000b800000 */
[----:B------:R-:W-:Y:S01]  /*75c0*/  ISETP.NE.AND P0, PT, R69, RZ, PT ;  /* 0x000000ff4500720c */ /* 0x000fe20003f05270 */
[----:B-1----:R-:W-:Y:S01]  /*75d0*/  IMAD.U32 R2, RZ, RZ, UR52 ;  /* 0x00000034ff027e24 */ /* 0x002fe2000f8e00ff */
[----:B------:R-:W-:Y:S01]  /*75e0*/  UIADD3 UR4, UPT, UPT, UR52, 0x1, URZ ;  /* 0x0000000134047890 */ /* 0x000fe2000fffe0ff */
[----:B------:R-:W-:Y:S03]  /*75f0*/  IMAD.U32 R0, RZ, RZ, UR54 ;  /* 0x00000036ff007e24 */ /* 0x000fe6000f8e00ff */
[----:B------:R-:W-:Y:S04]  /*7600*/  UISETP.NE.AND UP0, UPT, UR4, 0x3, UPT ;  /* 0x000000030400788c */ /* 0x000fe8000bf05270 */
[----:B------:R-:W-:Y:S03]  /*7610*/  USEL UR52, UR4, URZ, UP0 ;  /* 0x000000ff04347287 */ /* 0x000fe60008000000 */
[----:B------:R-:W-:Y:S05]  /*7620*/  @P0 LEA R2, R2, UR44, 0x3 ;  /* 0x0000002c02020c11 */ /* 0x000fea000f8e18ff */
[----:B------:R-:W-:Y:S05]  /*7630*/  @P0 VIADD R2, R2, 0x78 ;  /* 0x0000007802020836 */ /* 0x000fea0000000000 */
[----:B------:R-:W-:Y:S04]  /*7640*/  @P0 PRMT R0, R0, 0x654, R2 ;  /* 0x0000065400000816 */ /* 0x000fe80000000002 */
[----:B------:R2:W-:Y:S03]  /*7650*/  @P0 SYNCS.ARRIVE.TRANS64.RED.A1T0 RZ, [R0+URZ], RZ ;  /* 0x000000ff00ff09a7 */ /* 0x0005e600081004ff */
.L_x_118:
[----:B------:R-:W-:Y:S01]  /*7660*/  R2UR UR6, R68 ;  /* 0x00000000440672ca */ /* 0x000fe200000e0000 */
[----:B------:R-:W-:Y:S01]  /*7670*/  UIADD3 UR53, UPT, UPT, UR53, 0x2, URZ ;  /* 0x0000000235357890 */ /* 0x000fe2000fffe0ff */
[----:B------:R-:W-:Y:S02]  /*7680*/  R2UR UR5, R54 ;  /* 0x00000000360572ca */ /* 0x000fe400000e0000 */
[----:B------:R-:W-:Y:S02]  /*7690*/  R2UR UR4, R55 ;  /* 0x00000000370472ca */ /* 0x000fe400000e0000 */
[----:B------:R-:W-:Y:S02]  /*76a0*/  R2UR UR36, R66 ;  /* 0x00000000422472ca */ /* 0x000fe400000e0000 */
[----:B------:R-:W-:Y:S02]  /*76b0*/  ISETP.NE.AND P0, PT, R58, 0x2, PT ;  /* 0x000000023a00780c */ /* 0x000fe40003f05270 */
[----:B------:R-:W-:Y:S02]  /*76c0*/  ISETP.NE.AND P1, PT, R22, 0x4, PT ;  /* 0x000000041600780c */ /* 0x000fe40003f25270 */
[----:B-1----:R-:W-:Y:S01]  /*76d0*/  SEL R2, RZ, 0x1, P0 ;  /* 0x00000001ff027807 */ /* 0x002fe20000000000 */
[----:B------:R-:W-:Y:S01]  /*76e0*/  UISETP.NE.AND UP0, UPT, UR6, URZ, UPT ;  /* 0x000000ff0600728c */ /* 0x000fe2000bf05270 */
[----:B--2---:R-:W-:Y:S01]  /*76f0*/  SEL R0, RZ, 0x1, P1 ;  /* 0x00000001ff007807 */ /* 0x004fe20000800000 */
[----:B------:R-:W-:Y:S01]  /*7700*/  UIADD3 UR27, UPT, UPT, UR37, UR5, URZ ;  /* 0x00000005251b7290 */ /* 0x000fe2000fffe0ff */
[----:B------:R-:W-:Y:S01]  /*7710*/  LOP3.LUT R59, R59, R2, RZ, 0x3c, !PT ;  /* 0x000000023b3b7212 */ /* 0x000fe200078e3cff */
[----:B------:R-:W-:Y:S01]  /*7720*/  UIADD3 UR26, UPT, UPT, UR38, UR4, URZ ;  /* 0x00000004261a7290 */ /* 0x000fe2000fffe0ff */
[----:B------:R-:W-:Y:S02]  /*7730*/  LOP3.LUT R60, R60, R0, RZ, 0x3c, !PT ;  /* 0x000000003c3c7212 */ /* 0x000fe400078e3cff */
[----:B------:R-:W-:Y:S02]  /*7740*/  SEL R58, R58, RZ, P0 ;  /* 0x000000ff3a3a7207 */ /* 0x000fe40000000000 */
[----:B------:R-:W-:Y:S01]  /*7750*/  SEL R22, R22, RZ, P1 ;  /* 0x000000ff16167207 */ /* 0x000fe20000800000 */
[----:B------:R-:W-:Y:S06]  /*7760*/  BRA.U UP0, `(.L_x_119) ;  /* 0xffffffdd00a87547 */ /* 0x000fec000b83ffff */
[----:B------:R-:W-:-:S13]  /*7770*/  R2UR UR4, R56 ;  /* 0x00000000380472ca */ /* 0x000fda00000e0000 */
[----:B------:R-:W-:-:S09]  /*7780*/  UISETP.NE.AND UP0, UPT, UR4, URZ, UPT ;  /* 0x000000ff0400728c */ /* 0x000fd2000bf05270 */
[----:B------:R-:W-:Y:S05]  /*7790*/  BRA.U !UP0, `(.L_x_120) ;  /* 0x0000000108487547 */ /* 0x000fea000b800000 */
[----:B------:R-:W1:Y:S02]  /*77a0*/  LDCU.64 UR4, c[0x0][0x890] ;  /* 0x00011200ff0477ac */ /* 0x000e640008000a00 */
[----:B-1----:R-:W-:-:S04]  /*77b0*/  UISETP.NE.U32.AND UP0, UPT, UR4, URZ, UPT ;  /* 0x000000ff0400728c */ /* 0x002fc8000bf05070 */
[----:B------:R-:W-:-:S09]  /*77c0*/  UISETP.NE.AND.EX UP0, UPT, UR5, URZ, UPT, UP0 ;  /* 0x000000ff0500728c */ /* 0x000fd2000bf05300 */
[----:B------:R-:W-:Y:S05]  /*77d0*/  BRA.U UP0, `(.L_x_121) ;  /* 0x00000001000c7547 */ /* 0x000fea000b800000 */
[----:B------:R-:W-:-:S13]  /*77e0*/  FSETP.NEU.AND P0, PT, R26, RZ, PT ;  /* 0x000000ff1a00720b */ /* 0x000fda0003f0d000 */
[----:B------:R-:W-:Y:S05]  /*77f0*/  @!P0 EXIT ;  /* 0x000000000000894d */ /* 0x000fea0003800000 */
[----:B------:R-:W-:Y:S05]  /*7800*/  BRA `(.L_x_120) ;  /* 0x00000000002c7947 */ /* 0x000fea0003800000 */
.L_x_121:
[----:B------:R-:W-:Y:S01]  /*7810*/  ISETP.NE.AND P0, PT, R57, RZ, PT ;  /* 0x000000ff3900720c */ /* 0x000fe20003f05270 */
[----:B------:R-:W-:-:S12]  /*7820*/  BSSY.RECONVERGENT B0, `(.L_x_120) ;  /* 0x0000009000007945 */ /* 0x000fd80003800200 */
[----:B------:R-:W-:Y:S05]  /*7830*/  @P0 BRA `(.L_x_122) ;  /* 0x0000000000140947 */ /* 0x000fea0003800000 */
[----:B------:R-:W1:Y:S02]  /*7840*/  LDCU.64 UR4, c[0x0][0x888] ;  /* 0x00011100ff0477ac */ /* 0x000e640008000a00 */
[----:B-1----:R-:W-:-:S04]  /*7850*/  ISETP.NE.U32.AND P0, PT, RZ, UR4, PT ;  /* 0x00000004ff007c0c */ /* 0x002fc8000bf05070 */
[----:B------:R-:W-:-:S13]  /*7860*/  ISETP.NE.AND.EX P0, PT, RZ, UR5, PT, P0 ;  /* 0x00000005ff007c0c */ /* 0x000fda000bf05300 */
[----:B------:R-:W-:Y:S05]  /*7870*/  @!P0 EXIT ;  /* 0x000000000000894d */ /* 0x000fea0003800000 */
[----:B------:R-:W-:Y:S05]  /*7880*/  BRA `(.L_x_123) ;  /* 0x0000000000087947 */ /* 0x000fea0003800000 */
.L_x_122:
[----:B------:R-:W-:-:S13]  /*7890*/  FSETP.NEU.AND P0, PT, R26, RZ, PT ;  /* 0x000000ff1a00720b */ /* 0x000fda0003f0d000 */
[----:B------:R-:W-:Y:S05]  /*78a0*/  @!P0 EXIT ;  /* 0x000000000000894d */ /* 0x000fea0003800000 */
.L_x_123:
[----:B------:R-:W-:Y:S05]  /*78b0*/  BSYNC.RECONVERGENT B0 ;  /* 0x0000000000007941 */ /* 0x000fea0003800200 */
.L_x_120:
[----:B------:R-:W-:Y:S01]  /*78c0*/  ULEA UR4, UR52, UR44, 0x3 ;  /* 0x0000002c34047291 */ /* 0x000fe2000f8e18ff */
[----:B------:R-:W-:-:S04]  /*78d0*/  DEPBAR.LE SB0, 0x0 ;  /* 0x000080000000791a */ /* 0x000fc80000000000 */
[----:B------:R-:W-:-:S04]  /*78e0*/  UIADD3 UR4, UPT, UPT, UR4, 0x78, URZ ;  /* 0x0000007804047890 */ /* 0x000fc8000fffe0ff */
[----:B------:R-:W-:-:S09]  /*78f0*/  UPRMT UR4, UR54, 0x654, UR4 ;  /* 0x0000065436047896 */ /* 0x000fd20008000004 */
[----:B------:R-:W-:Y:S01]  /*7900*/  SYNCS.ARRIVE.TRANS64.RED.A1T0 RZ, [UR4], RZ ;  /* 0x000000ffffff79a7 */ /* 0x000fe20008100404 */
[----:B------:R-:W-:Y:S05]  /*7910*/  EXIT ;  /* 0x000000000000794d */ /* 0x000fea0003800000 */
.L_x_24:
[----:B---3--:R3:W4:Y:S02]  /*7920*/  SYNCS.PHASECHK.TRANS64.TRYWAIT P0, [R0+URZ+0x110], R2 ;  /* 0x00011002000075a7 */ /* 0x00872400080011ff */
[----:B----4-:R-:W-:Y:S05]  /*7930*/  @!P0 NANOSLEEP.SYNCS 0x989680 ;  /* 0x009896800000895d */ /* 0x010fea0003900000 */
[----:B------:R-:W4:Y:S02]  /*7940*/  @!P0 SYNCS.PHASECHK.TRANS64 P0, [R0+URZ+0x110], R2 ;  /* 0x00011002000085a7 */ /* 0x000f2400080010ff */
[----:B----4-:R-:W-:Y:S05]  /*7950*/  @!P0 BRA `(.L_x_24) ;  /* 0xfffffffc00f08947 */ /* 0x010fea000383ffff */
[----:B------:R-:W-:Y:S05]  /*7960*/  BRA `(.L_x_124) ;  /* 0xffffff9c00d07947 */ /* 0x000fea000383ffff */
.L_x_27:
[----:B--2---:R-:W-:-:S07]  /*7970*/  MOV R0, UR33 ;  /* 0x0000002100007c02 */ /* 0x004fce0008000f00 */
.L_x_125:
[----:B--2---:R2:W3:Y:S02]  /*7980*/  SYNCS.PHASECHK.TRANS64.TRYWAIT P0, [R0+URZ+0x30], R3 ;  /* 0x00003003000075a7 */ /* 0x0044e400080011ff */
[----:B---3--:R-:W-:Y:S05]  /*7990*/  @!P0 NANOSLEEP.SYNCS 0x989680 ;  /* 0x009896800000895d */ /* 0x008fea0003900000 */
[----:B------:R-:W3:Y:S02]  /*79a0*/  @!P0 SYNCS.PHASECHK.TRANS64 P0, [R0+URZ+0x30], R3 ;  /* 0x00003003000085a7 */ /* 0x000ee400080010ff */
[----:B---3--:R-:W-:Y:S05]  /*79b0*/  @!P0 BRA `(.L_x_125) ;  /* 0xfffffffc00f08947 */ /* 0x008fea000383ffff */
[----:B------:R-:W-:Y:S05]  /*79c0*/  BRA `(.L_x_26) ;  /* 0xffffffa000187947 */ /* 0x000fea000383ffff */
.L_x_34:
[----:B-1----:R-:W-:-:S07]  /*79d0*/  MOV R0, UR33 ;  /* 0x0000002100007c02 */ /* 0x002fce0008000f00 */
.L_x_126:
[----:B-1----:R1:W2:Y:S02]  /*79e0*/  SYNCS.PHASECHK.TRANS64.TRYWAIT P0, [R0+URZ+0x30], R3 ;  /* 0x00003003000075a7 */ /* 0x0022a400080011ff */
[----:B--2---:R-:W-:Y:S05]  /*79f0*/  @!P0 NANOSLEEP.SYNCS 0x989680 ;  /* 0x009896800000895d */ /* 0x004fea0003900000 */
[----:B------:R-:W2:Y:S02]  /*7a00*/  @!P0 SYNCS.PHASECHK.TRANS64 P0, [R0+URZ+0x30], R3 ;  /* 0x00003003000085a7 */ /* 0x000ea400080010ff */
[----:B--2---:R-:W-:Y:S05]  /*7a10*/  @!P0 BRA `(.L_x_126) ;  /* 0xfffffffc00f08947 */ /* 0x004fea000383ffff */
[----:B------:R-:W-:Y:S05]  /*7a20*/  BRA `(.L_x_33) ;  /* 0xffffffa400087947 */ /* 0x000fea000383ffff */
.L_x_39:
[----:B-1----:R1:W2:Y:S02]  /*7a30*/  SYNCS.PHASECHK.TRANS64.TRYWAIT P0, [R3+URZ+0xa0], R0 ;  /* 0x0000a000030075a7 */ /* 0x0022a400080011ff */
[----:B--2---:R-:W-:Y:S05]  /*7a40*/  @!P0 NANOSLEEP.SYNCS 0x989680 ;  /* 0x009896800000895d */ /* 0x004fea0003900000 */
[----:B------:R-:W2:Y:S02]  /*7a50*/  @!P0 SYNCS.PHASECHK.TRANS64 P0, [R3+URZ+0xa0], R0 ;  /* 0x0000a000030085a7 */ /* 0x000ea400080010ff */
[----:B--2---:R-:W-:Y:S05]  /*7a60*/  @!P0 BRA `(.L_x_39) ;  /* 0xfffffffc00f08947 */ /* 0x004fea000383ffff */
[----:B------:R-:W-:Y:S05]  /*7a70*/  BRA `(.L_x_127) ;  /* 0xffffffa400d87947 */ /* 0x000fea000383ffff */
.L_x_43:
[----:B------:R-:W-:-:S07]  /*7a80*/  MOV R0, UR4 ;  /* 0x0000000400007c02 */ /* 0x000fce0008000f00 */
.L_x_128:
[----:B-1----:R1:W2:Y:S02]  /*7a90*/  SYNCS.PHASECHK.TRANS64.TRYWAIT P0, [R0+URZ], R2 ;  /* 0x00000002000075a7 */ /* 0x0022a400080011ff */
[----:B--2---:R-:W-:Y:S05]  /*7aa0*/  @!P0 NANOSLEEP.SYNCS 0x989680 ;  /* 0x009896800000895d */ /* 0x004fea0003900000 */
[----:B------:R-:W2:Y:S02]  /*7ab0*/  @!P0 SYNCS.PHASECHK.TRANS64 P0, [R0+URZ], R2 ;  /* 0x00000002000085a7 */ /* 0x000ea400080010ff */
[----:B--2---:R-:W-:Y:S05]  /*7ac0*/  @!P0 BRA `(.L_x_128) ;  /* 0xfffffffc00f08947 */ /* 0x004fea000383ffff */
[----:B------:R-:W-:Y:S05]  /*7ad0*/  BRA `(.L_x_129) ;  /* 0xffffffac00847947 */ /* 0x000fea000383ffff */
.L_x_44:
[----:B------:R-:W-:-:S07]  /*7ae0*/  MOV R0, UR5 ;  /* 0x0000000500007c02 */ /* 0x000fce0008000f00 */
.L_x_130:
[----:B-1----:R1:W2:Y:S02]  /*7af0*/  SYNCS.PHASECHK.TRANS64.TRYWAIT P0, [R0+URZ], R3 ;  /* 0x00000003000075a7 */ /* 0x0022a400080011ff */
[----:B--2---:R-:W-:Y:S05]  /*7b00*/  @!P0 NANOSLEEP.SYNCS 0x989680 ;  /* 0x009896800000895d */ /* 0x004fea0003900000 */
[----:B------:R-:W2:Y:S02]  /*7b10*/  @!P0 SYNCS.PHASECHK.TRANS64 P0, [R0+URZ], R3 ;  /* 0x00000003000085a7 */ /* 0x000ea400080010ff */
[----:B--2---:R-:W-:Y:S05]  /*7b20*/  @!P0 BRA `(.L_x_130) ;  /* 0xfffffffc00f08947 */ /* 0x004fea000383ffff */
[----:B------:R-:W-:Y:S05]  /*7b30*/  BRA `(.L_x_131) ;  /* 0xffffffac00907947 */ /* 0x000fea000383ffff */
.L_x_45:
[----:B------:R-:W-:-:S07]  /*7b40*/  MOV R0, UR5 ;  /* 0x0000000500007c02 */ /* 0x000fce0008000f00 */
.L_x_132:
[----:B-1----:R1:W2:Y:S02]  /*7b50*/  SYNCS.PHASECHK.TRANS64.TRYWAIT P0, [R0+URZ], R3 ;  /* 0x00000003000075a7 */ /* 0x0022a400080011ff */
[----:B--2---:R-:W-:Y:S05]  /*7b60*/  @!P0 NANOSLEEP.SYNCS 0x989680 ;  /* 0x009896800000895d */ /* 0x004fea0003900000 */
[----:B------:R-:W2:Y:S02]  /*7b70*/  @!P0 SYNCS.PHASECHK.TRANS64 P0, [R0+URZ], R3 ;  /* 0x00000003000085a7 */ /* 0x000ea400080010ff */
[----:B--2---:R-:W-:Y:S05]  /*7b80*/  @!P0 BRA `(.L_x_132) ;  /* 0xfffffffc00f08947 */ /* 0x004fea000383ffff */
[----:B------:R-:W-:Y:S05]  /*7b90*/  BRA `(.L_x_133) ;  /* 0xffffffac009c7947 */ /* 0x000fea000383ffff */
.L_x_46:
[----:B------:R-:W-:-:S07]  /*7ba0*/  MOV R0, UR5 ;  /* 0x0000000500007c02 */ /* 0x000fce0008000f00 */
.L_x_134:
[----:B-1----:R1:W2:Y:S02]  /*7bb0*/  SYNCS.PHASECHK.TRANS64.TRYWAIT P0, [R0+URZ], R3 ;  /* 0x00000003000075a7 */ /* 0x0022a400080011ff */
[----:B--2---:R-:W-:Y:S05]  /*7bc0*/  @!P0 NANOSLEEP.SYNCS 0x989680 ;  /* 0x009896800000895d */ /* 0x004fea0003900000 */
[----:B------:R-:W2:Y:S02]  /*7bd0*/  @!P0 SYNCS.PHASECHK.TRANS64 P0, [R0+URZ], R3 ;  /* 0x00000003000085a7 */ /* 0x000ea400080010ff */
[----:B--2---:R-:W-:Y:S05]  /*7be0*/  @!P0 BRA `(.L_x_134) ;  /* 0xfffffffc00f08947 */ /* 0x004fea000383ffff */
[----:B------:R-:W-:Y:S05]  /*7bf0*/  BRA `(.L_x_135) ;  /* 0xffffffac00a87947 */ /* 0x000fea000383ffff */
.L_x_47:
[----:B------:R-:W-:-:S07]  /*7c00*/  MOV R0, UR5 ;  /* 0x0000000500007c02 */ /* 0x000fce0008000f00 */
.L_x_136:
[----:B-1----:R1:W2:Y:S02]  /*7c10*/  SYNCS.PHASECHK.TRANS64.TRYWAIT P0, [R0+URZ], R3 ;  /* 0x00000003000075a7 */ /* 0x0022a400080011ff */
[----:B--2---:R-:W-:Y:S05]  /*7c20*/  @!P0 NANOSLEEP.SYNCS 0x989680 ;  /* 0x009896800000895d */ /* 0x004fea0003900000 */
[----:B------:R-:W2:Y:S02]  /*7c30*/  @!P0 SYNCS.PHASECHK.TRANS64 P0, [R0+URZ], R3 ;  /* 0x00000003000085a7 */ /* 0x000ea400080010ff */
[----:B--2---:R-:W-:Y:S05]  /*7c40*/  @!P0 BRA `(.L_x_136) ;  /* 0xfffffffc00f08947 */ /* 0x004fea000383ffff */
[----:B------:R-:W-:Y:S05]  /*7c50*/  BRA `(.L_x_137) ;  /* 0xffffffac00b47947 */ /* 0x000fea000383ffff */
.L_x_50:
[----:B--2---:R2:W3:Y:S02]  /*7c60*/  SYNCS.PHASECHK.TRANS64.TRYWAIT P0, [R2+URZ+0x100], R4 ;  /* 0x00010004020075a7 */ /* 0x0044e400080011ff */
[----:B---3--:R-:W-:Y:S05]  /*7c70*/  @!P0 NANOSLEEP.SYNCS 0x989680 ;  /* 0x009896800000895d */ /* 0x008fea0003900000 */
[----:B------:R-:W3:Y:S02]  /*7c80*/  @!P0 SYNCS.PHASECHK.TRANS64 P0, [R2+URZ+0x100], R4 ;  /* 0x00010004020085a7 */ /* 0x000ee400080010ff */
[----:B---3--:R-:W-:Y:S05]  /*7c90*/  @!P0 BRA `(.L_x_50) ;  /* 0xfffffffc00f08947 */ /* 0x008fea000383ffff */
[----:B------:R-:W-:Y:S05]  /*7ca0*/  BRA `(.L_x_138) ;  /* 0xffffffb000107947 */ /* 0x000fea000383ffff */
.L_x_51:
[----:B------:R-:W-:-:S07]  /*7cb0*/  MOV R2, UR4 ;  /* 0x0000000400027c02 */ /* 0x000fce0008000f00 */
.L_x_139:
[----:B--2---:R2:W3:Y:S02]  /*7cc0*/  SYNCS.PHASECHK.TRANS64.TRYWAIT P0, [R2+URZ+0xb0], R5 ;  /* 0x0000b005020075a7 */ /* 0x0044e400080011ff */
[----:B---3--:R-:W-:Y:S05]  /*7cd0*/  @!P0 NANOSLEEP.SYNCS 0x989680 ;  /* 0x009896800000895d */ /* 0x008fea0003900000 */
[----:B------:R-:W3:Y:S02]  /*7ce0*/  @!P0 SYNCS.PHASECHK.TRANS64 P0, [R2+URZ+0xb0], R5 ;  /* 0x0000b005020085a7 */ /* 0x000ee400080010ff */
[----:B---3--:R-:W-:Y:S05]  /*7cf0*/  @!P0 BRA `(.L_x_139) ;  /* 0xfffffffc00f08947 */ /* 0x008fea000383ffff */
[----:B------:R-:W-:Y:S05]  /*7d00*/  BRA `(.L_x_140) ;  /* 0xffffffb000207947 */ /* 0x000fea000383ffff */
.L_x_52:
[----:B--2---:R2:W3:Y:S02]  /*7d10*/  SYNCS.PHASECHK.TRANS64.TRYWAIT P1, [R2+URZ+0xa0], R4 ;  /* 0x0000a004020075a7 */ /* 0x0044e400080211ff */
[----:B---3--:R-:W-:Y:S05]  /*7d20*/  @!P1 NANOSLEEP.SYNCS 0x989680 ;  /* 0x009896800000995d */ /* 0x008fea0003900000 */
[----:B------:R-:W3:Y:S02]  /*7d30*/  @!P1 SYNCS.PHASECHK.TRANS64 P1, [R2+URZ+0xa0], R4 ;  /* 0x0000a004020095a7 */ /* 0x000ee400080210ff */
[----:B---3--:R-:W-:Y:S05]  /*7d40*/  @!P1 BRA `(.L_x_52) ;  /* 0xfffffffc00f09947 */ /* 0x008fea000383ffff */
[----:B------:R-:W-:Y:S05]  /*7d50*/  BRA `(.L_x_141) ;  /* 0xffffffb000507947 */ /* 0x000fea000383ffff */
.L_x_55:
[----:B------:R-:W-:-:S07]  /*7d60*/  MOV R0, UR4 ;  /* 0x0000000400007c02 */ /* 0x000fce0008000f00 */
.L_x_142:
[----:B--2---:R2:W3:Y:S02]  /*7d70*/  SYNCS.PHASECHK.TRANS64.TRYWAIT P0, [R0+URZ+0xb0], R2 ;  /* 0x0000b002000075a7 */ /* 0x0044e400080011ff */
[----:B---3--:R-:W-:Y:S05]  /*7d80*/  @!P0 NANOSLEEP.SYNCS 0x989680 ;  /* 0x009896800000895d */ /* 0x008fea0003900000 */
[----:B------:R-:W3:Y:S02]  /*7d90*/  @!P0 SYNCS.PHASECHK.TRANS64 P0, [R0+URZ+0xb0], R2 ;  /* 0x0000b002000085a7 */ /* 0x000ee400080010ff */
[----:B---3--:R-:W-:Y:S05]  /*7da0*/  @!P0 BRA `(.L_x_142) ;  /* 0xfffffffc00f08947 */ /* 0x008fea000383ffff */
[----:B------:R-:W-:Y:S05]  /*7db0*/  BRA `(.L_x_54) ;  /* 0xffffffb000a47947 */ /* 0x000fea000383ffff */
.L_x_62:
[----:B-1----:R1:W2:Y:S02]  /*7dc0*/  SYNCS.PHASECHK.TRANS64.TRYWAIT P1, [R0+URZ+0xa0], R2 ;  /* 0x0000a002000075a7 */ /* 0x0022a400080211ff */
[----:B--2---:R-:W-:Y:S05]  /*7dd0*/  @!P1 NANOSLEEP.SYNCS 0x989680 ;  /* 0x009896800000995d */ /* 0x004fea0003900000 */
[----:B------:R-:W2:Y:S02]  /*7de0*/  @!P1 SYNCS.PHASECHK.TRANS64 P1, [R0+URZ+0xa0], R2 ;  /* 0x0000a002000095a7 */ /* 0x000ea400080210ff */
[----:B--2---:R-:W-:Y:S05]  /*7df0*/  @!P1 BRA `(.L_x_62) ;  /* 0xfffffffc00f09947 */ /* 0x004fea000383ffff */
[----:B------:R-:W-:Y:S05]  /*7e00*/  BRA `(.L_x_143) ;  /* 0xffffffb800387947 */ /* 0x000fea000383ffff */
.L_x_63:
[----:B------:R-:W-:-:S07]  /*7e10*/  MOV R2, UR46 ;  /* 0x0000002e00027c02 */ /* 0x000fce0008000f00 */
.L_x_144:
[----:B-1----:R1:W2:Y:S02]  /*7e20*/  SYNCS.PHASECHK.TRANS64.TRYWAIT P0, [R2+URZ+0xe0], R0 ;  /* 0x0000e000020075a7 */ /* 0x0022a400080011ff */
[----:B--2---:R-:W-:Y:S05]  /*7e30*/  @!P0 NANOSLEEP.SYNCS 0x989680 ;  /* 0x009896800000895d */ /* 0x004fea0003900000 */
[----:B------:R-:W2:Y:S02]  /*7e40*/  @!P0 SYNCS.PHASECHK.TRANS64 P0, [R2+URZ+0xe0], R0 ;  /* 0x0000e000020085a7 */ /* 0x000ea400080010ff */
[----:B--2---:R-:W-:Y:S05]  /*7e50*/  @!P0 BRA `(.L_x_144) ;  /* 0xfffffffc00f08947 */ /* 0x004fea000383ffff */
[----:B------:R-:W-:Y:S05]  /*7e60*/  BRA `(.L_x_145) ;  /* 0xffffffb800887947 */ /* 0x000fea000383ffff */
.L_x_66:
[----:B------:R-:W-:Y:S07]  /*7e70*/  MOV R0, UR7 ;  /* 0x0000000700007c02 */ /* 0x000fee0008000f00 */
.L_x_146:
[----:B-1----:R1:W2:Y:S02]  /*7e80*/  SYNCS.PHASECHK.TRANS64.TRYWAIT P0, [R0+URZ], R2 ;  /* 0x00000002000075a7 */ /* 0x0022a400080011ff */
[----:B--2---:R-:W-:Y:S05]  /*7e90*/  @!P0 NANOSLEEP.SYNCS 0x989680 ;  /* 0x009896800000895d */ /* 0x004fea0003900000 */
[----:B------:R-:W2:Y:S02]  /*7ea0*/  @!P0 SYNCS.PHASECHK.TRANS64 P0, [R0+URZ], R2 ;  /* 0x00000002000085a7 */ /* 0x000ea400080010ff */
[----:B--2---:R-:W-:Y:S05]  /*7eb0*/  @!P0 BRA `(.L_x_146) ;  /* 0xfffffffc00f08947 */ /* 0x004fea000383ffff */
[----:B------:R-:W-:Y:S05]  /*7ec0*/  BRA `(.L_x_65) ;  /* 0xffffffb800a47947 */ /* 0x000fea000383ffff */
.L_x_69:
[----:B------:R-:W-:-:S07]  /*7ed0*/  MOV R0, UR4 ;  /* 0x0000000400007c02 */ /* 0x000fce0008000f00 */
.L_x_147:
[----:B--2---:R2:W4:Y:S02]  /*7ee0*/  SYNCS.PHASECHK.TRANS64.TRYWAIT P0, [R0+URZ], R2 ;  /* 0x00000002000075a7 */ /* 0x00452400080011ff */
[----:B----4-:R-:W-:Y:S05]  /*7ef0*/  @!P0 NANOSLEEP.SYNCS 0x989680 ;  /* 0x009896800000895d */ /* 0x010fea0003900000 */
[----:B------:R-:W4:Y:S02]  /*7f00*/  @!P0 SYNCS.PHASECHK.TRANS64 P0, [R0+URZ], R2 ;  /* 0x00000002000085a7 */ /* 0x000f2400080010ff */
[----:B----4-:R-:W-:Y:S05]  /*7f10*/  @!P0 BRA `(.L_x_147) ;  /* 0xfffffffc00f08947 */ /* 0x010fea000383ffff */
[----:B------:R-:W-:Y:S05]  /*7f20*/  BRA `(.L_x_148) ;  /* 0xffffffbc00d07947 */ /* 0x000fea000383ffff */
.L_x_70:
[----:B------:R-:W-:-:S07]  /*7f30*/  MOV R0, UR5 ;  /* 0x0000000500007c02 */ /* 0x000fce0008000f00 */
.L_x_149:
[----:B-1----:R1:W2:Y:S02]  /*7f40*/  SYNCS.PHASECHK.TRANS64.TRYWAIT P0, [R0+URZ], R3 ;  /* 0x00000003000075a7 */ /* 0x0022a400080011ff */
[----:B--2---:R-:W-:Y:S05]  /*7f50*/  @!P0 NANOSLEEP.SYNCS 0x989680 ;  /* 0x009896800000895d */ /* 0x004fea0003900000 */
[----:B------:R-:W2:Y:S02]  /*7f60*/  @!P0 SYNCS.PHASECHK.TRANS64 P0, [R0+URZ], R3 ;  /* 0x00000003000085a7 */ /* 0x000ea400080010ff */
[----:B--2---:R-:W-:Y:S05]  /*7f70*/  @!P0 BRA `(.L_x_149) ;  /* 0xfffffffc00f08947 */ /* 0x004fea000383ffff */
[----:B------:R-:W-:Y:S05]  /*7f80*/  BRA `(.L_x_150) ;  /* 0xffffffbc00dc7947 */ /* 0x000fea000383ffff */
.L_x_71:
[----:B------:R-:W-:-:S07]  /*7f90*/  MOV R0, UR5 ;  /* 0x0000000500007c02 */ /* 0x000fce0008000f00 */
.L_x_151:
[----:B-1----:R1:W2:Y:S02]  /*7fa0*/  SYNCS.PHASECHK.TRANS64.TRYWAIT P0, [R0+URZ], R3 ;  /* 0x00000003000075a7 */ /* 0x0022a400080011ff */
[----:B--2---:R-:W-:Y:S05]  /*7fb0*/  @!P0 NANOSLEEP.SYNCS 0x989680 ;  /* 0x009896800000895d */ /* 0x004fea0003900000 */
[----:B------:R-:W2:Y:S02]  /*7fc0*/  @!P0 SYNCS.PHASECHK.TRANS64 P0, [R0+URZ], R3 ;  /* 0x00000003000085a7 */ /* 0x000ea400080010ff */
[----:B--2---:R-:W-:Y:S05]  /*7fd0*/  @!P0 BRA `(.L_x_151) ;  /* 0xfffffffc00f08947 */ /* 0x004fea000383ffff */
[----:B------:R-:W-:Y:S05]  /*7fe0*/  BRA `(.L_x_152) ;  /* 0xffffffbc00e87947 */ /* 0x000fea000383ffff */
.L_x_72:
[----:B-1----:R-:W-:-:S07]  /*7ff0*/  MOV R0, UR4 ;  /* 0x0000000400007c02 */ /* 0x002fce0008000f00 */
.L_x_153:
[----:B-1----:R1:W2:Y:S02]  /*8000*/  SYNCS.PHASECHK.TRANS64.TRYWAIT P0, [R0+URZ], R2 ;  /* 0x00000002000075a7 */ /* 0x0022a400080011ff */
[----:B--2---:R-:W-:Y:S05]  /*8010*/  @!P0 NANOSLEEP.SYNCS 0x989680 ;  /* 0x009896800000895d */ /* 0x004fea0003900000 */
[----:B------:R-:W2:Y:S02]  /*8020*/  @!P0 SYNCS.PHASECHK.TRANS64 P0, [R0+URZ], R2 ;  /* 0x00000002000085a7 */ /* 0x000ea400080010ff */
[----:B--2---:R-:W-:Y:S05]  /*8030*/  @!P0 BRA `(.L_x_153) ;  /* 0xfffffffc00f08947 */ /* 0x004fea000383ffff */
[----:B------:R-:W-:Y:S05]  /*8040*/  BRA `(.L_x_154) ;  /* 0xffffffbc00f47947 */ /* 0x000fea000383ffff */
.L_x_77:
[----:B--2---:R2:W3:Y:S02]  /*8050*/  SYNCS.PHASECHK.TRANS64.TRYWAIT P0, [R8+URZ+0xa0], R0 ;  /* 0x0000a000080075a7 */ /* 0x0044e400080011ff */
[----:B---3--:R-:W-:Y:S05]  /*8060*/  @!P0 NANOSLEEP.SYNCS 0x989680 ;  /* 0x009896800000895d */ /* 0x008fea0003900000 */
[----:B------:R-:W3:Y:S02]  /*8070*/  @!P0 SYNCS.PHASECHK.TRANS64 P0, [R8+URZ+0xa0], R0 ;  /* 0x0000a000080085a7 */ /* 0x000ee400080010ff */
[----:B---3--:R-:W-:Y:S05]  /*8080*/  @!P0 BRA `(.L_x_77) ;  /* 0xfffffffc00f08947 */ /* 0x008fea000383ffff */
[----:B------:R-:W-:Y:S05]  /*8090*/  BRA `(.L_x_155) ;  /* 0xffffffc400187947 */ /* 0x000fea000383ffff */
.L_x_80:
[----:B--2---:R-:W-:Y:S07]  /*80a0*/  MOV R0, UR24 ;  /* 0x0000001800007c02 */ /* 0x004fee0008000f00 */
.L_x_156:
[----:B--2---:R2:W3:Y:S02]  /*80b0*/  SYNCS.PHASECHK.TRANS64.TRYWAIT P1, [R0+URZ+0x98], R2 ;  /* 0x00009802000075a7 */ /* 0x0044e400080211ff */
[----:B---3--:R-:W-:Y:S05]  /*80c0*/  @!P1 NANOSLEEP.SYNCS 0x989680 ;  /* 0x009896800000995d */ /* 0x008fea0003900000 */
[----:B------:R-:W3:Y:S02]  /*80d0*/  @!P1 SYNCS.PHASECHK.TRANS64 P1, [R0+URZ+0x98], R2 ;  /* 0x00009802000095a7 */ /* 0x000ee400080210ff */
[----:B---3--:R-:W-:Y:S05]  /*80e0*/  @!P1 BRA `(.L_x_156) ;  /* 0xfffffffc00f09947 */ /* 0x008fea000383ffff */
[----:B------:R-:W-:Y:S05]  /*80f0*/  BRA `(.L_x_79) ;  /* 0xffffffc800907947 */ /* 0x000fea000383ffff */
.L_x_83:
[----:B------:R-:W-:Y:S07]  /*8100*/  MOV R0, UR4 ;  /* 0x0000000400007c02 */ /* 0x000fee0008000f00 */
.L_x_157:
[----:B--2---:R2:W3:Y:S02]  /*8110*/  SYNCS.PHASECHK.TRANS64.TRYWAIT P0, [R0+URZ+0x78], R2 ;  /* 0x00007802000075a7 */ /* 0x0044e400080011ff */
[----:B---3--:R-:W-:Y:S05]  /*8120*/  @!P0 NANOSLEEP.SYNCS 0x989680 ;  /* 0x009896800000895d */ /* 0x008fea0003900000 */
[----:B------:R-:W3:Y:S02]  /*8130*/  @!P0 SYNCS.PHASECHK.TRANS64 P0, [R0+URZ+0x78], R2 ;  /* 0x00007802000085a7 */ /* 0x000ee400080010ff */
[----:B---3--:R-:W-:Y:S05]  /*8140*/  @!P0 BRA `(.L_x_157) ;  /* 0xfffffffc00f08947 */ /* 0x008fea000383ffff */
[----:B------:R-:W-:Y:S05]  /*8150*/  BRA `(.L_x_158) ;  /* 0xffffffc800ec7947 */ /* 0x000fea000383ffff */
.L_x_84:
[----:B------:R-:W-:Y:S07]  /*8160*/  MOV R2, UR5 ;  /* 0x0000000500027c02 */ /* 0x000fee0008000f00 */
.L_x_159:
[----:B--2---:R2:W3:Y:S02]  /*8170*/  SYNCS.PHASECHK.TRANS64.TRYWAIT P0, [R2+URZ+0x78], R0 ;  /* 0x00007800020075a7 */ /* 0x0044e400080011ff */
[----:B---3--:R-:W-:Y:S05]  /*8180*/  @!P0 NANOSLEEP.SYNCS 0x989680 ;  /* 0x009896800000895d */ /* 0x008fea0003900000 */
[----:B------:R-:W3:Y:S02]  /*8190*/  @!P0 SYNCS.PHASECHK.TRANS64 P0, [R2+URZ+0x78], R0 ;  /* 0x00007800020085a7 */ /* 0x000ee400080010ff */
[----:B---3--:R-:W-:Y:S05]  /*81a0*/  @!P0 BRA `(.L_x_159) ;  /* 0xfffffffc00f08947 */ /* 0x008fea000383ffff */
[----:B------:R-:W-:Y:S05]  /*81b0*/  BRA `(.L_x_160) ;  /* 0xffffffcc00547947 */ /* 0x000fea000383ffff */
.L_x_86:
[----:B------:R-:W-:-:S07]  /*81c0*/  MOV R0, UR4 ;  /* 0x0000000400007c02 */ /* 0x000fce0008000f00 */
.L_x_161:
[----:B---3--:R3:W4:Y:S02]  /*81d0*/  SYNCS.PHASECHK.TRANS64.TRYWAIT P0, [R0+URZ], R2 ;  /* 0x00000002000075a7 */ /* 0x00872400080011ff */
[----:B----4-:R-:W-:Y:S05]  /*81e0*/  @!P0 NANOSLEEP.SYNCS 0x989680 ;  /* 0x009896800000895d */ /* 0x010fea0003900000 */
[----:B------:R-:W4:Y:S02]  /*81f0*/  @!P0 SYNCS.PHASECHK.TRANS64 P0, [R0+URZ], R2 ;  /* 0x00000002000085a7 */ /* 0x000f2400080010ff */
[----:B----4-:R-:W-:Y:S05]  /*8200*/  @!P0 BRA `(.L_x_161) ;  /* 0xfffffffc00f08947 */ /* 0x010fea000383ffff */
[----:B------:R-:W-:Y:S05]  /*8210*/  BRA `(.L_x_162) ;  /* 0xffffffcc00e87947 */ /* 0x000fea000383ffff */
.L_x_87:
[----:B------:R-:W-:-:S07]  /*8220*/  MOV R0, UR5 ;  /* 0x0000000500007c02 */ /* 0x000fce0008000f00 */
.L_x_163:
[----:B--2---:R2:W3:Y:S02]  /*8230*/  SYNCS.PHASECHK.TRANS64.TRYWAIT P0, [R0+URZ], R2 ;  /* 0x00000002000075a7 */ /* 0x0044e400080011ff */
[----:B---3--:R-:W-:Y:S05]  /*8240*/  @!P0 NANOSLEEP.SYNCS 0x989680 ;  /* 0x009896800000895d */ /* 0x008fea0003900000 */
[----:B------:R-:W3:Y:S02]  /*8250*/  @!P0 SYNCS.PHASECHK.TRANS64 P0, [R0+URZ], R2 ;  /* 0x00000002000085a7 */ /* 0x000ee400080010ff */
[----:B---3--:R-:W-:Y:S05]  /*8260*/  @!P0 BRA `(.L_x_163) ;  /* 0xfffffffc00f08947 */ /* 0x008fea000383ffff */
[----:B------:R-:W-:Y:S05]  /*8270*/  BRA `(.L_x_164) ;  /* 0xffffffcc00f47947 */ /* 0x000fea000383ffff */
.L_x_89:
[----:B-1----:R1:W2:Y:S02]  /*8280*/  SYNCS.PHASECHK.TRANS64.TRYWAIT P0, [R0+URZ+0xa0], R2 ;  /* 0x0000a002000075a7 */ /* 0x0022a400080011ff */
[----:B--2---:R-:W-:Y:S05]  /*8290*/  @!P0 NANOSLEEP.SYNCS 0x989680 ;  /* 0x009896800000895d */ /* 0x004fea0003900000 */
[----:B------:R-:W2:Y:S02]  /*82a0*/  @!P0 SYNCS.PHASECHK.TRANS64 P0, [R0+URZ+0xa0], R2 ;  /* 0x0000a002000085a7 */ /* 0x000ea400080010ff */
[----:B--2---:R-:W-:Y:S05]  /*82b0*/  @!P0 BRA `(.L_x_89) ;  /* 0xfffffffc00f08947 */ /* 0x004fea000383ffff */
[----:B------:R-:W-:Y:S05]  /*82c0*/  BRA `(.L_x_165) ;  /* 0xffffffd000e47947 */ /* 0x000fea000383ffff */
.L_x_99:
[----:B-1----:R1:W3:Y:S02]  /*82d0*/  SYNCS.PHASECHK.TRANS64.TRYWAIT P1, [R2+URZ+0x60], R0 ;  /* 0x00006000020075a7 */ /* 0x0022e400080211ff */
[----:B---3--:R-:W-:Y:S05]  /*82e0*/  @!P1 NANOSLEEP.SYNCS 0x989680 ;  /* 0x009896800000995d */ /* 0x008fea0003900000 */
[----:B------:R-:W3:Y:S02]  /*82f0*/  @!P1 SYNCS.PHASECHK.TRANS64 P1, [R2+URZ+0x60], R0 ;  /* 0x00006000020095a7 */ /* 0x000ee400080210ff */
[----:B---3--:R-:W-:Y:S05]  /*8300*/  @!P1 BRA `(.L_x_99) ;  /* 0xfffffffc00f09947 */ /* 0x008fea000383ffff */
[----:B------:R-:W-:Y:S05]  /*8310*/  BRA `(.L_x_98) ;  /* 0xffffffe000647947 */ /* 0x000fea000383ffff */
.L_x_101:
[----:B--2---:R2:W3:Y:S02]  /*8320*/  SYNCS.PHASECHK.TRANS64.TRYWAIT P0, [R72+URZ+0xc0], R3 ;  /* 0x0000c003480075a7 */ /* 0x0044e400080011ff */
[----:B---3--:R-:W-:Y:S05]  /*8330*/  @!P0 NANOSLEEP.SYNCS 0x989680 ;  /* 0x009896800000895d */ /* 0x008fea0003900000 */
[----:B------:R-:W3:Y:S02]  /*8340*/  @!P0 SYNCS.PHASECHK.TRANS64 P0, [R72+URZ+0xc0], R3 ;  /* 0x0000c003480085a7 */ /* 0x000ee400080010ff */
[----:B---3--:R-:W-:Y:S05]  /*8350*/  @!P0 BRA `(.L_x_101) ;  /* 0xfffffffc00f08947 */ /* 0x008fea000383ffff */
[----:B------:R-:W-:Y:S05]  /*8360*/  BRA `(.L_x_100) ;  /* 0xffffffe000dc7947 */ /* 0x000fea000383ffff */
.L_x_112:
[----:B-1----:R1:W2:Y:S02]  /*8370*/  SYNCS.PHASECHK.TRANS64.TRYWAIT P0, [R2+URZ+0x60], R73 ;  /* 0x00006049020075a7 */ /* 0x0022a400080011ff */
[----:B--2---:R-:W-:Y:S05]  /*8380*/  @!P0 NANOSLEEP.SYNCS 0x989680 ;  /* 0x009896800000895d */ /* 0x004fea0003900000 */
[----:B------:R-:W2:Y:S02]  /*8390*/  @!P0 SYNCS.PHASECHK.TRANS64 P0, [R2+URZ+0x60], R73 ;  /* 0x00006049020085a7 */ /* 0x000ea400080010ff */
[----:B--2---:R-:W-:Y:S05]  /*83a0*/  @!P0 BRA `(.L_x_112) ;  /* 0xfffffffc00f08947 */ /* 0x004fea000383ffff */
[----:B------:R-:W-:Y:S05]  /*83b0*/  BRA `(.L_x_111) ;  /* 0xffffffe800a87947 */ /* 0x000fea000383ffff */
        .weak           $__internal_0_$__cuda_sm10x_tcgen05_guardrail_trap_col_being_dealloced_not_returned_by_alloc
        .type           $__internal_0_$__cuda_sm10x_tcgen05_guardrail_trap_col_being_dealloced_not_returned_by_alloc,@function
        .size           $__internal_0_$__cuda_sm10x_tcgen05_guardrail_trap_col_being_dealloced_not_returned_by_alloc,($__internal_1_$__cuda_sm10x_tcgen05_guardrail_trap_phase_invalid_during_alloc - $__internal_0_$__cuda_sm10x_tcgen05_guardrail_trap_col_being_dealloced_not_returned_by_alloc)
$__internal_0_$__cuda_sm10x_tcgen05_guardrail_trap_col_being_dealloced_not_returned_by_alloc:
[----:B------:R-:W-:Y:S05]  /*83c0*/  BPT.TRAP 0x1 ;  /* 0x000000040000795c */ /* 0x000fea0000300000 */
[----:B------:R-:W-:-:S04]  /*83d0*/  HFMA2 R3, -RZ, RZ, 0, 0 ;  /* 0x00000000ff037431 */ /* 0x000fc800000001ff */
[----:B------:R-:W-:Y:S05]  /*83e0*/  RET.REL.NODEC R2 `(_ZN7cutlass13device_kernelINS_4gemm6kernel13GemmUniversalIN4cute5tupleIJiiiiEEENS1_10collective13CollectiveMmaINS1_35MainloopSm100TmaUmmaWarpSpecializedILi6ELi2ELi4ENS5_IJNS4_1CILi2EEENSA_ILi1EEESC_EEEEENS5_IJNSA_ILi64EEESF_SF_EEEfNS5_IJlSC_lEEEfSH_NS4_8TiledMMAINS4_8MMA_AtomIJNS4_17SM100_MMA_TF32_SSINS_10tfloat32_tESL_fLi64ELi64ELNS4_4UMMA5MajorE0ELSN_0ELNSM_7ScaleInE0ELSO_0EEEEEENS4_6LayoutINS5_IJSC_SC_SC_EEENS5_IJNSA_ILi0EEEST_ST_EEEEENS5_IJNS4_10UnderscoreESW_SW_EEEEENS4_13SM90_TMA_LOADENS4_14ComposedLayoutINS4_7SwizzleILi3ELi4ELi3EEENS4_18smem_ptr_flag_bitsILi32EEENSR_INS5_IJNSA_ILi8EEENSA_ILi32EEEEEENS5_IJS16_SC_EEEEEEEvNS4_8identityENS4_23SM90_TMA_LOAD_MULTICASTES1A_vS1B_EENS_8epilogue10collective18CollectiveEpilogueINS1E_23Sm100TmaWarpSpecializedILi3ELi2ELi16ELb1ELb0EEEJSG_NS5_IJNSR_ISF_SC_EENSR_IS16_SC_EEEEEfSH_fSH_NS1E_6fusion15FusionCallbacksIS1I_NS1M_17LinearCombinationIffffLNS_15FloatRoundStyleE2EEESG_S1L_JEEENS4_5SM1004TMEM4LOAD26SM100_TMEM_LOAD_16dp128b8xESZ_S1A_NS4_17SM75_U32x4_LDSM_NENS4_14SM90_TMA_STOREES1A_NS4_17SM90_U32x4_STSM_NENS4_39AutoVectorizingCopyWithAssumedAlignmentILi128EEEEEEvvEEEEvNT_6ParamsE) ;  /* 0xffffff7c02047950 */ /* 0x000fea0003c3ffff */
        .weak           $__internal_1_$__cuda_sm10x_tcgen05_guardrail_trap_phase_invalid_during_alloc
        .type           $__internal_1_$__cuda_sm10x_tcgen05_guardrail_trap_phase_invalid_during_alloc,@function
        .size           $__internal_1_$__cuda_sm10x_tcgen05_guardrail_trap_phase_invalid_during_alloc,($__internal_2_$__cuda_sm10x_tcgen05_guardrail_trap_unallocated_columns_being_dealloced - $__internal_1_$__cuda_sm10x_tcgen05_guardrail_trap_phase_invalid_during_alloc)
$__internal_1_$__cuda_sm10x_tcgen05_guardrail_trap_phase_invalid_during_alloc:
[----:B------:R-:W-:Y:S05]  /*83f0*/  BPT.TRAP 0x1 ;  /* 0x000000040000795c */ /* 0x000fea0000300000 */
[----:B------:R-:W-:-:S04]  /*8400*/  MOV R5, 0x0 ;  /* 0x0000000000057802 */ /* 0x000fc80000000f00 */
[----:B------:R-:W-:Y:S05]  /*8410*/  RET.REL.NODEC R4 `(_ZN7cutlass13device_kernelINS_4gemm6kernel13GemmUniversalIN4cute5tupleIJiiiiEEENS1_10collective13CollectiveMmaINS1_35MainloopSm100TmaUmmaWarpSpecializedILi6ELi2ELi4ENS5_IJNS4_1CILi2EEENSA_ILi1EEESC_EEEEENS5_IJNSA_ILi64EEESF_SF_EEEfNS5_IJlSC_lEEEfSH_NS4_8TiledMMAINS4_8MMA_AtomIJNS4_17SM100_MMA_TF32_SSINS_10tfloat32_tESL_fLi64ELi64ELNS4_4UMMA5MajorE0ELSN_0ELNSM_7ScaleInE0ELSO_0EEEEEENS4_6LayoutINS5_IJSC_SC_SC_EEENS5_IJNSA_ILi0EEEST_ST_EEEEENS5_IJNS4_10UnderscoreESW_SW_EEEEENS4_13SM90_TMA_LOADENS4_14ComposedLayoutINS4_7SwizzleILi3ELi4ELi3EEENS4_18smem_ptr_flag_bitsILi32EEENSR_INS5_IJNSA_ILi8EEENSA_ILi32EEEEEENS5_IJS16_SC_EEEEEEEvNS4_8identityENS4_23SM90_TMA_LOAD_MULTICASTES1A_vS1B_EENS_8epilogue10collective18CollectiveEpilogueINS1E_23Sm100TmaWarpSpecializedILi3ELi2ELi16ELb1ELb0EEEJSG_NS5_IJNSR_ISF_SC_EENSR_IS16_SC_EEEEEfSH_fSH_NS1E_6fusion15FusionCallbacksIS1I_NS1M_17LinearCombinationIffffLNS_15FloatRoundStyleE2EEESG_S1L_JEEENS4_5SM1004TMEM4LOAD26SM100_TMEM_LOAD_16dp128b8xESZ_S1A_NS4_17SM75_U32x4_LDSM_NENS4_14SM90_TMA_STOREES1A_NS4_17SM90_U32x4_STSM_NENS4_39AutoVectorizingCopyWithAssumedAlignmentILi128EEEEEEvvEEEEvNT_6ParamsE) ;  /* 0xffffff7804f87950 */ /* 0x000fea0003c3ffff */
        .weak           $__internal_2_$__cuda_sm10x_tcgen05_guardrail_trap_unallocated_columns_being_dealloced
        .type           $__internal_2_$__cuda_sm10x_tcgen05_guardrail_trap_unallocated_columns_being_dealloced,@function
        .size           $__internal_2_$__cuda_sm10x_tcgen05_guardrail_trap_unallocated_columns_being_dealloced,(.L_x_167 - $__internal_2_$__cuda_sm10x_tcgen05_guardrail_trap_unallocated_columns_being_dealloced)
$__internal_2_$__cuda_sm10x_tcgen05_guardrail_trap_unallocated_columns_being_dealloced:
[----:B------:R-:W-:Y:S05]  /*8420*/  BPT.TRAP 0x1 ;  /* 0x000000040000795c */ /* 0x000fea0000300000 */
[----:B------:R-:W-:-:S04]  /*8430*/  HFMA2 R3, -RZ, RZ, 0, 0 ;  /* 0x00000000ff037431 */ /* 0x000fc800000001ff */
[----:B------:R-:W-:Y:S05]  /*8440*/  RET.REL.NODEC R2 `(_ZN7cutlass13device_kernelINS_4gemm6kernel13GemmUniversalIN4cute5tupleIJiiiiEEENS1_10collective13CollectiveMmaINS1_35MainloopSm100TmaUmmaWarpSpecializedILi6ELi2ELi4ENS5_IJNS4_1CILi2EEENSA_ILi1EEESC_EEEEENS5_IJNSA_ILi64EEESF_SF_EEEfNS5_IJlSC_lEEEfSH_NS4_8TiledMMAINS4_8MMA_AtomIJNS4_17SM100_MMA_TF32_SSINS_10tfloat32_tESL_fLi64ELi64ELNS4_4UMMA5MajorE0ELSN_0ELNSM_7ScaleInE0ELSO_0EEEEEENS4_6LayoutINS5_IJSC_SC_SC_EEENS5_IJNSA_ILi0EEEST_ST_EEEEENS5_IJNS4_10UnderscoreESW_SW_EEEEENS4_13SM90_TMA_LOADENS4_14ComposedLayoutINS4_7SwizzleILi3ELi4ELi3EEENS4_18smem_ptr_flag_bitsILi32EEENSR_INS5_IJNSA_ILi8EEENSA_ILi32EEEEEENS5_IJS16_SC_EEEEEEEvNS4_8identityENS4_23SM90_TMA_LOAD_MULTICASTES1A_vS1B_EENS_8epilogue10collective18CollectiveEpilogueINS1E_23Sm100TmaWarpSpecializedILi3ELi2ELi16ELb1ELb0EEEJSG_NS5_IJNSR_ISF_SC_EENSR_IS16_SC_EEEEEfSH_fSH_NS1E_6fusion15FusionCallbacksIS1I_NS1M_17LinearCombinationIffffLNS_15FloatRoundStyleE2EEESG_S1L_JEEENS4_5SM1004TMEM4LOAD26SM100_TMEM_LOAD_16dp128b8xESZ_S1A_NS4_17SM75_U32x4_LDSM_NENS4_14SM90_TMA_STOREES1A_NS4_17SM90_U32x4_STSM_NENS4_39AutoVectorizingCopyWithAssumedAlignmentILi128EEEEEEvvEEEEvNT_6ParamsE) ;  /* 0xffffff7802ec7950 */ /* 0x000fea0003c3ffff */
.L_x_166:
[----:B------:R-:W-:-:S00]  /*8450*/  BRA `(.L_x_166) ;  /* 0xfffffffc00fc7947 */ /* 0x000fc0000383ffff */
[----:B------:R-:W-:-:S00]  /*8460*/  NOP ;  /* 0x0000000000007918 */ /* 0x000fc00000000000 */
        /* <DEDUP_REMOVED lines=9> */
.L_x_167:


//--------------------- .nv.global.init           --------------------------
	.section	.nv.global.init,"aw",@progbits
.nv.global.init:
	.type		$str$27,@object
	.size		$str$27,($str$28 - $str$27)
$str$27:
        /*0000*/ 	.byte	0x28, 0x61, 0x64, 0x64, 0x72, 0x65, 0x73, 0x73, 0x20, 0x26, 0x20, 0x6d, 0x61, 0x73, 0x6b, 0x29
        /*0010*/ 	.byte	0x20, 0x3d, 0x3d, 0x20, 0x30, 0x00
	.type		$str$28,@object
	.size		$str$28,($str$26 - $str$28)
$str$28:
        /*0016*/ 	.byte	0x2f, 0x74, 0x6d, 0x70, 0x2f, 0x63, 0x75, 0x74, 0x6c, 0x61, 0x73, 0x73, 0x5f, 0x73, 0x77, 0x65
        /*0026*/ 	.byte	0x65, 0x70, 0x5f, 0x73, 0x72, 0x63, 0x2f, 0x69, 0x6e, 0x63, 0x6c, 0x75, 0x64, 0x65, 0x2f, 0x63
        /*0036*/ 	.byte	0x75, 0x74, 0x65, 0x2f, 0x70, 0x6f, 0x69, 0x6e, 0x74, 0x65, 0x72, 0x5f, 0x66, 0x6c, 0x61, 0x67
        /*0046*/ 	.byte	0x67, 0x65, 0x64, 0x2e, 0x68, 0x70, 0x70, 0x00
	.type		$str$26,@object
	.size		$str$26,($str$25 - $str$26)
$str$26:
        /*004e*/ 	.byte	0x2f, 0x74, 0x6d, 0x70, 0x2f, 0x63, 0x75, 0x74, 0x6c, 0x61, 0x73, 0x73, 0x5f, 0x73, 0x77, 0x65
        /*005e*/ 	.byte	0x65, 0x70, 0x5f, 0x73, 0x72, 0x63, 0x2f, 0x69, 0x6e, 0x63, 0x6c, 0x75, 0x64, 0x65, 0x2f, 0x63
        /*006e*/ 	.byte	0x75, 0x74, 0x65, 0x2f, 0x61, 0x74, 0x6f, 0x6d, 0x2f, 0x63, 0x6f, 0x70, 0x79, 0x5f, 0x74, 0x72
        /*007e*/ 	.byte	0x61, 0x69, 0x74, 0x73, 0x5f, 0x73, 0x6d, 0x31, 0x30, 0x30, 0x2e, 0x68, 0x70, 0x70, 0x00
	.type		$str$25,@object
	.size		$str$25,(__unnamed_1 - $str$25)
$str$25:
        /*008d*/ 	.byte	0x28, 0x28, 0x75, 0x69, 0x6e, 0x74, 0x33, 0x32, 0x5f, 0x74, 0x28, 0x74, 0x68, 0x72, 0x65, 0x61
        /*009d*/ 	.byte	0x64, 0x49, 0x64, 0x78, 0x2e, 0x78, 0x29, 0x20, 0x2f, 0x20, 0x33, 0x32, 0x29, 0x20, 0x25, 0x20
        /*00ad*/ 	.byte	0x34, 0x29, 0x20, 0x3d, 0x3d, 0x20, 0x28, 0x28, 0x28, 0x74, 0x6d, 0x65, 0x6d, 0x5f, 0x61, 0x64
        /*00bd*/ 	.byte	0x64, 0x72, 0x20, 0x3e, 0x3e, 0x20, 0x31, 0x36, 0x29, 0x20, 0x2f, 0x20, 0x33, 0x32, 0x29, 0x20
        /*00cd*/ 	.byte	0x25, 0x20, 0x34, 0x29, 0x00
	.type		__unnamed_1,@object
	.size		__unnamed_1,(__unnamed_2 - __unnamed_1)
__unnamed_1:
        /*00d2*/ 	.byte	0x61, 0x75, 0x74, 0x6f, 0x20, 0x63, 0x75, 0x74, 0x65, 0x3a, 0x3a, 0x61, 0x73, 0x5f, 0x70, 0x6f
        /* <DEDUP_REMOVED lines=23> */
        /*0252*/ 	.byte	0x3c, 0x32, 0x30, 0x34, 0x38, 0x3e, 0x3e, 0x3e, 0x3e, 0x5d, 0x00
	.type		__unnamed_2,@object
	.size		__unnamed_2,(.L_2 - __unnamed_2)
__unnamed_2:
        /* <DEDUP_REMOVED lines=45> */
        /*052d*/ 	.byte	0x3e, 0x3e, 0x3e, 0x5d, 0x00
.L_2:


//--------------------- .nv.shared._ZN7cutlass13device_kernelINS_4gemm6kernel13GemmUniversalIN4cute5tupleIJiiiiEEENS1_10collective13CollectiveMmaINS1_35MainloopSm100TmaUmmaWarpSpecializedILi6ELi2ELi4ENS5_IJNS4_1CILi2EEENSA_ILi1EEESC_EEEEENS5_IJNSA_ILi64EEESF_SF_EEEfNS5_IJlSC_lEEEfSH_NS4_8TiledMMAINS4_8MMA_AtomIJNS4_17SM100_MMA_TF32_SSINS_10tfloat32_tESL_fLi64ELi64ELNS4_4UMMA5MajorE0ELSN_0ELNSM_7ScaleInE0ELSO_0EEEEEENS4_6LayoutINS5_IJSC_SC_SC_EEENS5_IJNSA_ILi0EEEST_ST_EEEEENS5_IJNS4_10UnderscoreESW_SW_EEEEENS4_13SM90_TMA_LOADENS4_14ComposedLayoutINS4_7SwizzleILi3ELi4ELi3EEENS4_18smem_ptr_flag_bitsILi32EEENSR_INS5_IJNSA_ILi8EEENSA_ILi32EEEEEENS5_IJS16_SC_EEEEEEEvNS4_8identityENS4_23SM90_TMA_LOAD_MULTICASTES1A_vS1B_EENS_8epilogue10collective18CollectiveEpilogueINS1E_23Sm100TmaWarpSpecializedILi3ELi2ELi16ELb1ELb0EEEJSG_NS5_IJNSR_ISF_SC_EENSR_IS16_SC_EEEEEfSH_fSH_NS1E_6fusion15FusionCallbacksIS1I_NS1M_17LinearCombinationIffffLNS_15FloatRoundStyleE2EEESG_S1L_JEEENS4_5SM1004TMEM4LOAD26SM100_TMEM_LOAD_16dp128b8xESZ_S1A_NS4_17SM75_U32x4_LDSM_NENS4_14SM90_TMA_STOREES1A_NS4_17SM90_U32x4_STSM_NENS4_39AutoVectorizingCopyWithAssumedAlignmentILi128EEEEEEvvEEEEvNT_6ParamsE --------------------------
	.section	.nv.shared._ZN7cutlass13device_kernelINS_4gemm6kernel13GemmUniversalIN4cute5tupleIJiiiiEEENS1_10collective13CollectiveMmaINS1_35MainloopSm100TmaUmmaWarpSpecializedILi6ELi2ELi4ENS5_IJNS4_1CILi2EEENSA_ILi1EEESC_EEEEENS5_IJNSA_ILi64EEESF_SF_EEEfNS5_IJlSC_lEEEfSH_NS4_8TiledMMAINS4_8MMA_AtomIJNS4_17SM100_MMA_TF32_SSINS_10tfloat32_tESL_fLi64ELi64ELNS4_4UMMA5MajorE0ELSN_0ELNSM_7ScaleInE0ELSO_0EEEEEENS4_6LayoutINS5_IJSC_SC_SC_EEENS5_IJNSA_ILi0EEEST_ST_EEEEENS5_IJNS4_10UnderscoreESW_SW_EEEEENS4_13SM90_TMA_LOADENS4_14ComposedLayoutINS4_7SwizzleILi3ELi4ELi3EEENS4_18smem_ptr_flag_bitsILi32EEENSR_INS5_IJNSA_ILi8EEENSA_ILi32EEEEEENS5_IJS16_SC_EEEEEEEvNS4_8identityENS4_23SM90_TMA_LOAD_MULTICASTES1A_vS1B_EENS_8epilogue10collective18CollectiveEpilogueINS1E_23Sm100TmaWarpSpecializedILi3ELi2ELi16ELb1ELb0EEEJSG_NS5_IJNSR_ISF_SC_EENSR_IS16_SC_EEEEEfSH_fSH_NS1E_6fusion15FusionCallbacksIS1I_NS1M_17LinearCombinationIffffLNS_15FloatRoundStyleE2EEESG_S1L_JEEENS4_5SM1004TMEM4LOAD26SM100_TMEM_LOAD_16dp128b8xESZ_S1A_NS4_17SM75_U32x4_LDSM_NENS4_14SM90_TMA_STOREES1A_NS4_17SM90_U32x4_STSM_NENS4_39AutoVectorizingCopyWithAssumedAlignmentILi128EEEEEEvvEEEEvNT_6ParamsE,"aw",@nobits
	.sectionflags	@""
	.align	16
	.zero		1024


//--------------------- .nv.shared.reserved.0     --------------------------
	.section	.nv.shared.reserved.0,"aw",@nobits
	.weak		__nv_reservedSMEM_offset_0_alias
	.size		__nv_reservedSMEM_offset_0_alias, 0, 64
	.other		__nv_reservedSMEM_offset_0_alias,@"STO_CUDA_RESERVED_SHARED STV_DEFAULT"
__nv_reservedSMEM_offset_0_alias:
	.zero		0
.nv.shared.reserved.0:
	.zero		64
	.weak		__nv_reservedSMEM_tcgen05_partition
	.type		__nv_reservedSMEM_tcgen05_partition,@object
	.size		__nv_reservedSMEM_tcgen05_partition,(.L_0 - __nv_reservedSMEM_tcgen05_partition)
__nv_reservedSMEM_tcgen05_partition:
	.zero		32
.L_0:


//--------------------- .nv.global                --------------------------
	.section	.nv.global,"aw",@nobits
.nv.global:
	.type		_ZN40_INTERNAL_d5d40395_4_k_cu_b1ba1a5e_240014cute1_E,@object
	.size		_ZN40_INTERNAL_d5d40395_4_k_cu_b1ba1a5e_240014cute1_E,(_ZN40_INTERNAL_d5d40395_4_k_cu_b1ba1a5e_240014cuda3std3__45__cpo6cbeginE - _ZN40_INTERNAL_d5d40395_4_k_cu_b1ba1a5e_240014cute1_E)
_ZN40_INTERNAL_d5d40395_4_k_cu_b1ba1a5e_240014cute1_E:
	.zero		1
	.type		_ZN40_INTERNAL_d5d40395_4_k_cu_b1ba1a5e_240014cuda3std3__45__cpo6cbeginE,@object
	.size		_ZN40_INTERNAL_d5d40395_4_k_cu_b1ba1a5e_240014cuda3std3__45__cpo6cbeginE,(_ZN40_INTERNAL_d5d40395_4_k_cu_b1ba1a5e_240014cuda3std3__48in_placeE - _ZN40_INTERNAL_d5d40395_4_k_cu_b1ba1a5e_240014cuda3std3__45__cpo6cbeginE)
_ZN40_INTERNAL_d5d40395_4_k_cu_b1ba1a5e_240014cuda3std3__45__cpo6cbeginE:
	.zero		1
	.type		_ZN40_INTERNAL_d5d40395_4_k_cu_b1ba1a5e_240014cuda3std3__48in_placeE,@object
	.size		_ZN40_INTERNAL_d5d40395_4_k_cu_b1ba1a5e_240014cuda3std3__48in_placeE,(_ZN40_INTERNAL_d5d40395_4_k_cu_b1ba1a5e_240014cuda3std6ranges3__45__cpo9iter_moveE - _ZN40_INTERNAL_d5d40395_4_k_cu_b1ba1a5e_240014cuda3std3__48in_placeE)
_ZN40_INTERNAL_d5d40395_4_k_cu_b1ba1a5e_240014cuda3std3__48in_placeE:
	.zero		1
	.type		_ZN40_INTERNAL_d5d40395_4_k_cu_b1ba1a5e_240014cuda3std6ranges3__45__cpo9iter_moveE,@object
	.size		_ZN40_INTERNAL_d5d40395_4_k_cu_b1ba1a5e_240014cuda3std6ranges3__45__cpo9iter_moveE,(_ZN40_INTERNAL_d5d40395_4_k_cu_b1ba1a5e_240014cuda3std3__45__cpo5beginE - _ZN40_INTERNAL_d5d40395_4_k_cu_b1ba1a5e_240014cuda3std6ranges3__45__cpo9iter_moveE)
_ZN40_INTERNAL_d5d40395_4_k_cu_b1ba1a5e_240014cuda3std6ranges3__45__cpo9iter_moveE:
	.zero		1
	.type		_ZN40_INTERNAL_d5d40395_4_k_cu_b1ba1a5e_240014cuda3std3__45__cpo5beginE,@object
	.size		_ZN40_INTERNAL_d5d40395_4_k_cu_b1ba1a5e_240014cuda3std3__45__cpo5beginE,(_ZN40_INTERNAL_d5d40395_4_k_cu_b1ba1a5e_240014cuda3std3__442_GLOBAL__N__d5d40395_4_k_cu_b1ba1a5e_240016ignoreE - _ZN40_INTERNAL_d5d40395_4_k_cu_b1ba1a5e_240014cuda3std3__45__cpo5beginE)
_ZN40_INTERNAL_d5d40395_4_k_cu_b1ba1a5e_240014cuda3std3__45__cpo5beginE:
	.zero		1
	.type		_ZN40_INTERNAL_d5d40395_4_k_cu_b1ba1a5e_240014cuda3std3__442_GLOBAL__N__d5d40395_4_k_cu_b1ba1a5e_240016ignoreE,@object
	.size		_ZN40_INTERNAL_d5d40395_4_k_cu_b1ba1a5e_240014cuda3std3__442_GLOBAL__N__d5d40395_4_k_cu_b1ba1a5e_240016ignoreE,(_ZN40_INTERNAL_d5d40395_4_k_cu_b1ba1a5e_240014cute7productE - _ZN40_INTERNAL_d5d40395_4_k_cu_b1ba1a5e_240014cuda3std3__442_GLOBAL__N__d5d40395_4_k_cu_b1ba1a5e_240016ignoreE)
_ZN40_INTERNAL_d5d40395_4_k_cu_b1ba1a5e_240014cuda3std3__442_GLOBAL__N__d5d40395_4_k_cu_b1ba1a5e_240016ignoreE:
	.zero		1
	.type		_ZN40_INTERNAL_d5d40395_4_k_cu_b1ba1a5e_240014cute7productE,@object
	.size		_ZN40_INTERNAL_d5d40395_4_k_cu_b1ba1a5e_240014cute7productE,(_ZN40_INTERNAL_d5d40395_4_k_cu_b1ba1a5e_240014cuda3std3__45__cpo3endE - _ZN40_INTERNAL_d5d40395_4_k_cu_b1ba1a5e_240014cute7productE)
_ZN40_INTERNAL_d5d40395_4_k_cu_b1ba1a5e_240014cute7productE:
	.zero		1
	.type		_ZN40_INTERNAL_d5d40395_4_k_cu_b1ba1a5e_240014cuda3std3__45__cpo3endE,@object
	.size		_ZN40_INTERNAL_d5d40395_4_k_cu_b1ba1a5e_240014cuda3std3__45__cpo3endE,(_ZN40_INTERNAL_d5d40395_4_k_cu_b1ba1a5e_240014cuda3std3__419piecewise_constructE - _ZN40_INTERNAL_d5d40395_4_k_cu_b1ba1a5e_240014cuda3std3__45__cpo3endE)
_ZN40_INTERNAL_d5d40395_4_k_cu_b1ba1a5e_240014cuda3std3__45__cpo3endE:
	.zero		1
	.type		_ZN40_INTERNAL_d5d40395_4_k_cu_b1ba1a5e_240014cuda3std3__419piecewise_constructE,@object
	.size		_ZN40_INTERNAL_d5d40395_4_k_cu_b1ba1a5e_240014cuda3std3__419piecewise_constructE,(_ZN40_INTERNAL_d5d40395_4_k_cu_b1ba1a5e_240014cuda3std3__45__cpo4cendE - _ZN40_INTERNAL_d5d40395_4_k_cu_b1ba1a5e_240014cuda3std3__419piecewise_constructE)
_ZN40_INTERNAL_d5d40395_4_k_cu_b1ba1a5e_240014cuda3std3__419piecewise_constructE:
	.zero		1
	.type		_ZN40_INTERNAL_d5d40395_4_k_cu_b1ba1a5e_240014cuda3std3__45__cpo4cendE,@object
	.size		_ZN40_INTERNAL_d5d40395_4_k_cu_b1ba1a5e_240014cuda3std3__45__cpo4cendE,(_ZN40_INTERNAL_d5d40395_4_k_cu_b1ba1a5e_240014cuda3std6ranges3__45__cpo4swapE - _ZN40_INTERNAL_d5d40395_4_k_cu_b1ba1a5e_240014cuda3std3__45__cpo4cendE)
_ZN40_INTERNAL_d5d40395_4_k_cu_b1ba1a5e_240014cuda3std3__45__cpo4cendE:
	.zero		1
	.type		_ZN40_INTERNAL_d5d40395_4_k_cu_b1ba1a5e_240014cuda3std6ranges3__45__cpo4swapE,@object
	.size		_ZN40_INTERNAL_d5d40395_4_k_cu_b1ba1a5e_240014cuda3std6ranges3__45__cpo4swapE,(.L_10 - _ZN40_INTERNAL_d5d40395_4_k_cu_b1ba1a5e_240014cuda3std6ranges3__45__cpo4swapE)
_ZN40_INTERNAL_d5d40395_4_k_cu_b1ba1a5e_240014cuda3std6ranges3__45__cpo4swapE:
	.zero		1
.L_10:


//--------------------- .nv.constant0._ZN7cutlass13device_kernelINS_4gemm6kernel13GemmUniversalIN4cute5tupleIJiiiiEEENS1_10collective13CollectiveMmaINS1_35MainloopSm100TmaUmmaWarpSpecializedILi6ELi2ELi4ENS5_IJNS4_1CILi2EEENSA_ILi1EEESC_EEEEENS5_IJNSA_ILi64EEESF_SF_EEEfNS5_IJlSC_lEEEfSH_NS4_8TiledMMAINS4_8MMA_AtomIJNS4_17SM100_MMA_TF32_SSINS_10tfloat32_tESL_fLi64ELi64ELNS4_4UMMA5MajorE0ELSN_0ELNSM_7ScaleInE0ELSO_0EEEEEENS4_6LayoutINS5_IJSC_SC_SC_EEENS5_IJNSA_ILi0EEEST_ST_EEEEENS5_IJNS4_10UnderscoreESW_SW_EEEEENS4_13SM90_TMA_LOADENS4_14ComposedLayoutINS4_7SwizzleILi3ELi4ELi3EEENS4_18smem_ptr_flag_bitsILi32EEENSR_INS5_IJNSA_ILi8EEENSA_ILi32EEEEEENS5_IJS16_SC_EEEEEEEvNS4_8identityENS4_23SM90_TMA_LOAD_MULTICASTES1A_vS1B_EENS_8epilogue10collective18CollectiveEpilogueINS1E_23Sm100TmaWarpSpecializedILi3ELi2ELi16ELb1ELb0EEEJSG_NS5_IJNSR_ISF_SC_EENSR_IS16_SC_EEEEEfSH_fSH_NS1E_6fusion15FusionCallbacksIS1I_NS1M_17LinearCombinationIffffLNS_15FloatRoundStyleE2EEESG_S1L_JEEENS4_5SM1004TMEM4LOAD26SM100_TMEM_LOAD_16dp128b8xESZ_S1A_NS4_17SM75_U32x4_LDSM_NENS4_14SM90_TMA_STOREES1A_NS4_17SM90_U32x4_STSM_NENS4_39AutoVectorizingCopyWithAssumedAlignmentILi128EEEEEEvvEEEEvNT_6ParamsE --------------------------
	.section	.nv.constant0._ZN7cutlass13device_kernelINS_4gemm6kernel13GemmUniversalIN4cute5tupleIJiiiiEEENS1_10collective13CollectiveMmaINS1_35MainloopSm100TmaUmmaWarpSpecializedILi6ELi2ELi4ENS5_IJNS4_1CILi2EEENSA_ILi1EEESC_EEEEENS5_IJNSA_ILi64EEESF_SF_EEEfNS5_IJlSC_lEEEfSH_NS4_8TiledMMAINS4_8MMA_AtomIJNS4_17SM100_MMA_TF32_SSINS_10tfloat32_tESL_fLi64ELi64ELNS4_4UMMA5MajorE0ELSN_0ELNSM_7ScaleInE0ELSO_0EEEEEENS4_6LayoutINS5_IJSC_SC_SC_EEENS5_IJNSA_ILi0EEEST_ST_EEEEENS5_IJNS4_10UnderscoreESW_SW_EEEEENS4_13SM90_TMA_LOADENS4_14ComposedLayoutINS4_7SwizzleILi3ELi4ELi3EEENS4_18smem_ptr_flag_bitsILi32EEENSR_INS5_IJNSA_ILi8EEENSA_ILi32EEEEEENS5_IJS16_SC_EEEEEEEvNS4_8identityENS4_23SM90_TMA_LOAD_MULTICASTES1A_vS1B_EENS_8epilogue10collective18CollectiveEpilogueINS1E_23Sm100TmaWarpSpecializedILi3ELi2ELi16ELb1ELb0EEEJSG_NS5_IJNSR_ISF_SC_EENSR_IS16_SC_EEEEEfSH_fSH_NS1E_6fusion15FusionCallbacksIS1I_NS1M_17LinearCombinationIffffLNS_15FloatRoundStyleE2EEESG_S1L_JEEENS4_5SM1004TMEM4LOAD26SM100_TMEM_LOAD_16dp128b8xESZ_S1A_NS4_17SM75_U32x4_LDSM_NENS4_14SM90_TMA_STOREES1A_NS4_17SM90_U32x4_STSM_NENS4_39AutoVectorizingCopyWithAssumedAlignmentILi128EEEEEEvvEEEEvNT_6ParamsE,"a",@progbits
	.sectionflags	@""
	.align	4
.nv.constant0._ZN7cutlass13device_kernelINS_4gemm6kernel13GemmUniversalIN4cute5tupleIJiiiiEEENS1_10collective13CollectiveMmaINS1_35MainloopSm100TmaUmmaWarpSpecializedILi6ELi2ELi4ENS5_IJNS4_1CILi2EEENSA_ILi1EEESC_EEEEENS5_IJNSA_ILi64EEESF_SF_EEEfNS5_IJlSC_lEEEfSH_NS4_8TiledMMAINS4_8MMA_AtomIJNS4_17SM100_MMA_TF32_SSINS_10tfloat32_tESL_fLi64ELi64ELNS4_4UMMA5MajorE0ELSN_0ELNSM_7ScaleInE0ELSO_0EEEEEENS4_6LayoutINS5_IJSC_SC_SC_EEENS5_IJNSA_ILi0EEEST_ST_EEEEENS5_IJNS4_10UnderscoreESW_SW_EEEEENS4_13SM90_TMA_LOADENS4_14ComposedLayoutINS4_7SwizzleILi3ELi4ELi3EEENS4_18smem_ptr_flag_bitsILi32EEENSR_INS5_IJNSA_ILi8EEENSA_ILi32EEEEEENS5_IJS16_SC_EEEEEEEvNS4_8identityENS4_23SM90_TMA_LOAD_MULTICASTES1A_vS1B_EENS_8epilogue10collective18CollectiveEpilogueINS1E_23Sm100TmaWarpSpecializedILi3ELi2ELi16ELb1ELb0EEEJSG_NS5_IJNSR_ISF_SC_EENSR_IS16_SC_EEEEEfSH_fSH_NS1E_6fusion15FusionCallbacksIS1I_NS1M_17LinearCombinationIffffLNS_15FloatRoundStyleE2EEESG_S1L_JEEENS4_5SM1004TMEM4LOAD26SM100_TMEM_LOAD_16dp128b8xESZ_S1A_NS4_17SM75_U32x4_LDSM_NENS4_14SM90_TMA_STOREES1A_NS4_17SM90_U32x4_STSM_NENS4_39AutoVectorizingCopyWithAssumedAlignmentILi128EEEEEEvvEEEEvNT_6ParamsE:
	.zero		2944


//--------------------- SYMBOLS --------------------------

	.type		.nv.reservedSmem.offset0,@object
	.size		.nv.reservedSmem.offset0,0x4
	.type		.nv.reservedSmem.cap,@object
	.size		.nv.reservedSmem.cap,0x4
	.type		__assertfail,@function
